	.target	sm_90a

	.elftype	@"ET_EXEC"


//--------------------- .note.nv.tkinfo           --------------------------
	.section	.note.nv.tkinfo,"",@"SHT_NOTE"
	.sectionflags	@"SHF_NOTE_NV_TKINFO"
	.tkinfo
        /*0018*/ 	.word	0x00000002
        /*0030*/ 	.string	""
        /*0030*/ 	.string	"ptxas"
        /*0030*/ 	.string	"Cuda compilation tools, release 13.0, V13.0.88"
        /*0030*/ 	.string	"Build cuda_13.0.r13.0/compiler.36424714_0"
        /*0030*/ 	.string	"-arch sm_90a -m 64 "



//--------------------- .note.nv.cuinfo           --------------------------
	.section	.note.nv.cuinfo,"",@"SHT_NOTE"
	.sectionflags	@"SHF_NOTE_NV_CUINFO"
        /*0018*/ 	.short	0x0002
        /*001a*/ 	.short	0x005a
        /*001c*/ 	.short	0x0082
	.zero		2


//--------------------- .nv.info                  --------------------------
	.section	.nv.info,"",@"SHT_CUDA_INFO"
	.align	4


	//----- nvinfo : EIATTR_REGCOUNT
	.align		4
        /*0000*/ 	.byte	0x04, 0x2f
        /*0002*/ 	.short	(.L_15 - .L_14)
	.align		4
.L_14:
        /*0004*/ 	.word	index@(_ZN7cutlass13device_kernelINS_4gemm6kernel13GemmUniversalIN4cute5tupleIJiiiiEEENS1_10collective13CollectiveMmaINS1_34MainloopSm90TmaGmmaWarpSpecializedILi5ENS5_IJNS4_1CILi1EEENSA_ILi4EEESB_EEENS1_35KernelTmaWarpSpecializedCooperativeEEENS5_IJNSA_ILi256EEENSA_ILi64EEESH_EEENS_6half_tENS5_IJlSB_lEEESJ_SK_NS4_8TiledMMAINS4_8MMA_AtomIJNS4_4SM904GMMA25MMA_64x64x16_F32F16F16_SSILNSO_5MajorE0ELSQ_0ELNSO_7ScaleInE1ELSR_1EEEEEENS4_6LayoutINS5_IJNSA_ILi2EEESB_SB_EEENS5_IJSB_NSA_ILi0EEESX_EEEEENS5_IJNS4_10UnderscoreES10_S10_EEEEENS4_23SM90_TMA_LOAD_MULTICASTENS4_14ComposedLayoutINS4_7SwizzleILi3ELi4ELi3EEENS4_18smem_ptr_flag_bitsILi16EEENSU_INS5_IJNSA_ILi8EEESH_EEENS5_IJSH_SB_EEEEEEEvNS4_8identityENS4_13SM90_TMA_LOADES1D_vS1E_EENS_8epilogue10collective6detail29Sm90TmaWarpSpecializedAdapterINS1I_15DefaultEpilogueISJ_SK_SK_NS1H_6thread17LinearCombinationISJ_Li1EffLNS1M_9ScaleType4KindE0ELNS_15FloatRoundStyleE2ESJ_EENS1_15EpilogueDefaultEEEEEvvEEEEvNT_6ParamsE)
        /*0008*/ 	.word	0x000000a8


	//----- nvinfo : EIATTR_FRAME_SIZE
	.align		4
.L_15:
        /*000c*/ 	.byte	0x04, 0x11
        /*000e*/ 	.short	(.L_17 - .L_16)
	.align		4
.L_16:
        /*0010*/ 	.word	index@(_ZN7cutlass13device_kernelINS_4gemm6kernel13GemmUniversalIN4cute5tupleIJiiiiEEENS1_10collective13CollectiveMmaINS1_34MainloopSm90TmaGmmaWarpSpecializedILi5ENS5_IJNS4_1CILi1EEENSA_ILi4EEESB_EEENS1_35KernelTmaWarpSpecializedCooperativeEEENS5_IJNSA_ILi256EEENSA_ILi64EEESH_EEENS_6half_tENS5_IJlSB_lEEESJ_SK_NS4_8TiledMMAINS4_8MMA_AtomIJNS4_4SM904GMMA25MMA_64x64x16_F32F16F16_SSILNSO_5MajorE0ELSQ_0ELNSO_7ScaleInE1ELSR_1EEEEEENS4_6LayoutINS5_IJNSA_ILi2EEESB_SB_EEENS5_IJSB_NSA_ILi0EEESX_EEEEENS5_IJNS4_10UnderscoreES10_S10_EEEEENS4_23SM90_TMA_LOAD_MULTICASTENS4_14ComposedLayoutINS4_7SwizzleILi3ELi4ELi3EEENS4_18smem_ptr_flag_bitsILi16EEENSU_INS5_IJNSA_ILi8EEESH_EEENS5_IJSH_SB_EEEEEEEvNS4_8identityENS4_13SM90_TMA_LOADES1D_vS1E_EENS_8epilogue10collective6detail29Sm90TmaWarpSpecializedAdapterINS1I_15DefaultEpilogueISJ_SK_SK_NS1H_6thread17LinearCombinationISJ_Li1EffLNS1M_9ScaleType4KindE0ELNS_15FloatRoundStyleE2ESJ_EENS1_15EpilogueDefaultEEEEEvvEEEEvNT_6ParamsE)
        /*0014*/ 	.word	0x00000000


	//----- nvinfo : EIATTR_MIN_STACK_SIZE
	.align		4
.L_17:
        /*0018*/ 	.byte	0x04, 0x12
        /*001a*/ 	.short	(.L_19 - .L_18)
	.align		4
.L_18:
        /*001c*/ 	.word	index@(_ZN7cutlass13device_kernelINS_4gemm6kernel13GemmUniversalIN4cute5tupleIJiiiiEEENS1_10collective13CollectiveMmaINS1_34MainloopSm90TmaGmmaWarpSpecializedILi5ENS5_IJNS4_1CILi1EEENSA_ILi4EEESB_EEENS1_35KernelTmaWarpSpecializedCooperativeEEENS5_IJNSA_ILi256EEENSA_ILi64EEESH_EEENS_6half_tENS5_IJlSB_lEEESJ_SK_NS4_8TiledMMAINS4_8MMA_AtomIJNS4_4SM904GMMA25MMA_64x64x16_F32F16F16_SSILNSO_5MajorE0ELSQ_0ELNSO_7ScaleInE1ELSR_1EEEEEENS4_6LayoutINS5_IJNSA_ILi2EEESB_SB_EEENS5_IJSB_NSA_ILi0EEESX_EEEEENS5_IJNS4_10UnderscoreES10_S10_EEEEENS4_23SM90_TMA_LOAD_MULTICASTENS4_14ComposedLayoutINS4_7SwizzleILi3ELi4ELi3EEENS4_18smem_ptr_flag_bitsILi16EEENSU_INS5_IJNSA_ILi8EEESH_EEENS5_IJSH_SB_EEEEEEEvNS4_8identityENS4_13SM90_TMA_LOADES1D_vS1E_EENS_8epilogue10collective6detail29Sm90TmaWarpSpecializedAdapterINS1I_15DefaultEpilogueISJ_SK_SK_NS1H_6thread17LinearCombinationISJ_Li1EffLNS1M_9ScaleType4KindE0ELNS_15FloatRoundStyleE2ESJ_EENS1_15EpilogueDefaultEEEEEvvEEEEvNT_6ParamsE)
        /*0020*/ 	.word	0x00000000
.L_19:


//--------------------- .nv.compat                --------------------------
	.section	.nv.compat,"",@"SHT_CUDA_COMPAT_INFO"
	.align	4
        /*0000*/ 	.byte	0x02, 0x09, 0x01, 0x00, 0x02, 0x02, 0x04, 0x00, 0x02, 0x05, 0x05, 0x00, 0x03, 0x07, 0x01, 0x01
        /*0010*/ 	.byte	0x02, 0x03, 0x01, 0x00, 0x02, 0x06, 0x01, 0x00, 0x04, 0x0b, 0x08, 0x00, 0x00, 0x00, 0x00, 0x00
        /*0020*/ 	.byte	0x00, 0x00, 0x00, 0x00


//--------------------- .nv.info._ZN7cutlass13device_kernelINS_4gemm6kernel13GemmUniversalIN4cute5tupleIJiiiiEEENS1_10collective13CollectiveMmaINS1_34MainloopSm90TmaGmmaWarpSpecializedILi5ENS5_IJNS4_1CILi1EEENSA_ILi4EEESB_EEENS1_35KernelTmaWarpSpecializedCooperativeEEENS5_IJNSA_ILi256EEENSA_ILi64EEESH_EEENS_6half_tENS5_IJlSB_lEEESJ_SK_NS4_8TiledMMAINS4_8MMA_AtomIJNS4_4SM904GMMA25MMA_64x64x16_F32F16F16_SSILNSO_5MajorE0ELSQ_0ELNSO_7ScaleInE1ELSR_1EEEEEENS4_6LayoutINS5_IJNSA_ILi2EEESB_SB_EEENS5_IJSB_NSA_ILi0EEESX_EEEEENS5_IJNS4_10UnderscoreES10_S10_EEEEENS4_23SM90_TMA_LOAD_MULTICASTENS4_14ComposedLayoutINS4_7SwizzleILi3ELi4ELi3EEENS4_18smem_ptr_flag_bitsILi16EEENSU_INS5_IJNSA_ILi8EEESH_EEENS5_IJSH_SB_EEEEEEEvNS4_8identityENS4_13SM90_TMA_LOADES1D_vS1E_EENS_8epilogue10collective6detail29Sm90TmaWarpSpecializedAdapterINS1I_15DefaultEpilogueISJ_SK_SK_NS1H_6thread17LinearCombinationISJ_Li1EffLNS1M_9ScaleType4KindE0ELNS_15FloatRoundStyleE2ESJ_EENS1_15EpilogueDefaultEEEEEvvEEEEvNT_6ParamsE --------------------------
	.section	.nv.info._ZN7cutlass13device_kernelINS_4gemm6kernel13GemmUniversalIN4cute5tupleIJiiiiEEENS1_10collective13CollectiveMmaINS1_34MainloopSm90TmaGmmaWarpSpecializedILi5ENS5_IJNS4_1CILi1EEENSA_ILi4EEESB_EEENS1_35KernelTmaWarpSpecializedCooperativeEEENS5_IJNSA_ILi256EEENSA_ILi64EEESH_EEENS_6half_tENS5_IJlSB_lEEESJ_SK_NS4_8TiledMMAINS4_8MMA_AtomIJNS4_4SM904GMMA25MMA_64x64x16_F32F16F16_SSILNSO_5MajorE0ELSQ_0ELNSO_7ScaleInE1ELSR_1EEEEEENS4_6LayoutINS5_IJNSA_ILi2EEESB_SB_EEENS5_IJSB_NSA_ILi0EEESX_EEEEENS5_IJNS4_10UnderscoreES10_S10_EEEEENS4_23SM90_TMA_LOAD_MULTICASTENS4_14ComposedLayoutINS4_7SwizzleILi3ELi4ELi3EEENS4_18smem_ptr_flag_bitsILi16EEENSU_INS5_IJNSA_ILi8EEESH_EEENS5_IJSH_SB_EEEEEEEvNS4_8identityENS4_13SM90_TMA_LOADES1D_vS1E_EENS_8epilogue10collective6detail29Sm90TmaWarpSpecializedAdapterINS1I_15DefaultEpilogueISJ_SK_SK_NS1H_6thread17LinearCombinationISJ_Li1EffLNS1M_9ScaleType4KindE0ELNS_15FloatRoundStyleE2ESJ_EENS1_15EpilogueDefaultEEEEEvvEEEEvNT_6ParamsE,"",@"SHT_CUDA_INFO"
	.sectionflags	@""
	.align	4


	//----- nvinfo : EIATTR_CUDA_API_VERSION
	.align		4
        /*0000*/ 	.byte	0x04, 0x37
        /*0002*/ 	.short	(.L_21 - .L_20)
.L_20:
        /*0004*/ 	.word	0x00000082


	//----- nvinfo : EIATTR_KPARAM_INFO
	.align		4
.L_21:
        /*0008*/ 	.byte	0x04, 0x17
        /*000a*/ 	.short	(.L_23 - .L_22)
.L_22:
        /*000c*/ 	.word	0x00000000
        /*0010*/ 	.short	0x0000
        /*0012*/ 	.short	0x0070
        /*0014*/ 	.byte	0x00, 0xf0, 0x01, 0x10


	//----- nvinfo : EIATTR_SPARSE_MMA_MASK
	.align		4
.L_23:
        /*0018*/ 	.byte	0x03, 0x50
        /*001a*/ 	.short	0x0000


	//----- nvinfo : EIATTR_MAXREG_COUNT
	.align		4
        /*001c*/ 	.byte	0x03, 0x1b
        /*001e*/ 	.short	0x00a8


	//----- nvinfo : EIATTR_NUM_BARRIERS
	.align		4
        /*0020*/ 	.byte	0x02, 0x4c
        /*0022*/ 	.byte	0x01
	.zero		1


	//----- nvinfo : EIATTR_EXTERNS
	.align		4
        /*0024*/ 	.byte	0x04, 0x0f
        /*0026*/ 	.short	(.L_25 - .L_24)


	//   ....[0]....
	.align		4
.L_24:
        /*0028*/ 	.word	index@(__assertfail)


	//----- nvinfo : EIATTR_MERCURY_ISA_VERSION
	.align		4
.L_25:
        /*002c*/ 	.byte	0x03, 0x5f
        /*002e*/ 	.short	0x0101


	//----- nvinfo : EIATTR_INT_WARP_WIDE_INSTR_OFFSETS
	.align		4
        /*0030*/ 	.byte	0x04, 0x31
        /*0032*/ 	.short	(.L_27 - .L_26)


	//   ....[0]....
.L_26:
        /*0034*/ 	.word	0x00000490


	//   ....[1]....
        /*0038*/ 	.word	0x000004b0


	//   ....[2]....
        /*003c*/ 	.word	0x00000660


	//----- nvinfo : EIATTR_COOP_GROUP_MASK_REGIDS
	.align		4
.L_27:
        /*0040*/ 	.byte	0x04, 0x29
        /*0042*/ 	.short	(.L_29 - .L_28)


	//   ....[0]....
.L_28:
        /*0044*/ 	.word	0xffffffff


	//   ....[1]....
        /*0048*/ 	.word	0xffffffff


	//   ....[2]....
        /*004c*/ 	.word	0xffffffff


	//   ....[3]....
        /*0050*/ 	.word	0xffffffff


	//   ....[4]....
        /*0054*/ 	.word	0xffffffff


	//   ....[5]....
        /*0058*/ 	.word	0xffffffff


	//----- nvinfo : EIATTR_COOP_GROUP_INSTR_OFFSETS
	.align		4
.L_29:
        /*005c*/ 	.byte	0x04, 0x28
        /*005e*/ 	.short	(.L_31 - .L_30)


	//   ....[0]....
.L_30:
        /*0060*/ 	.word	0x00000060


	//   ....[1]....
        /*0064*/ 	.word	0x00000070


	//   ....[2]....
        /*0068*/ 	.word	0x00000130


	//   ....[3]....
        /*006c*/ 	.word	0x000002e0


	//   ....[4]....
        /*0070*/ 	.word	0x000007a0


	//   ....[5]....
        /*0074*/ 	.word	0x00001200


	//----- nvinfo : EIATTR_REG_RECONFIG
	.align		4
.L_31:
        /*0078*/ 	.byte	0x01, 0x54
	.zero		2


	//----- nvinfo : EIATTR_SYSCALL_OFFSETS
	.align		4
        /*007c*/ 	.byte	0x04, 0x46
        /*007e*/ 	.short	(.L_33 - .L_32)


	//   ....[0]....
.L_32:
        /*0080*/ 	.word	0x000013c0


	//----- nvinfo : EIATTR_MBARRIER_INSTR_OFFSETS
	.align		4
.L_33:
        /*0084*/ 	.byte	0x04, 0x39
        /*0086*/ 	.short	(.L_35 - .L_34)


	//   ....[0]....
.L_34:
        /*0088*/ 	.word	0x00000230
        /*008c*/ 	.word	0x000000ff
        /*0090*/ 	.word	0x00000000
        /*0094*/ 	.short	0x0100
        /*0096*/ 	.byte	0x08
	.zero		1


	//   ....[1]....
        /*0098*/ 	.word	0x00000240
        /*009c*/ 	.word	0x000000ff
        /*00a0*/ 	.word	0x00000028
        /*00a4*/ 	.short	0x0100
        /*00a6*/ 	.byte	0x08
	.zero		1


	//   ....[2]....
        /*00a8*/ 	.word	0x00000250
        /*00ac*/ 	.word	0x000000ff
        /*00b0*/ 	.word	0x00000008
        /*00b4*/ 	.short	0x0100
        /*00b6*/ 	.byte	0x08
	.zero		1


	//   ....[3]....
        /*00b8*/ 	.word	0x00000260
        /*00bc*/ 	.word	0x000000ff
        /*00c0*/ 	.word	0x00000030
        /*00c4*/ 	.short	0x0100
        /*00c6*/ 	.byte	0x08
	.zero		1


	//   ....[4]....
        /*00c8*/ 	.word	0x00000270
        /*00cc*/ 	.word	0x000000ff
        /*00d0*/ 	.word	0x00000010
        /*00d4*/ 	.short	0x0100
        /*00d6*/ 	.byte	0x08
	.zero		1


	//   ....[5]....
        /*00d8*/ 	.word	0x00000280
        /*00dc*/ 	.word	0x000000ff
        /*00e0*/ 	.word	0x00000038
        /*00e4*/ 	.short	0x0100
        /*00e6*/ 	.byte	0x08
	.zero		1


	//   ....[6]....
        /*00e8*/ 	.word	0x00000290
        /*00ec*/ 	.word	0x000000ff
        /*00f0*/ 	.word	0x00000018
        /*00f4*/ 	.short	0x0100
        /*00f6*/ 	.byte	0x08
	.zero		1


	//   ....[7]....
        /*00f8*/ 	.word	0x000002a0
        /*00fc*/ 	.word	0x000000ff
        /*0100*/ 	.word	0x00000040
        /*0104*/ 	.short	0x0100
        /*0106*/ 	.byte	0x08
	.zero		1


	//   ....[8]....
        /*0108*/ 	.word	0x000002b0
        /*010c*/ 	.word	0x000000ff
        /*0110*/ 	.word	0x00000020
        /*0114*/ 	.short	0x0100
        /*0116*/ 	.byte	0x08
	.zero		1


	//   ....[9]....
        /*0118*/ 	.word	0x000002c0
        /*011c*/ 	.word	0x000000ff
        /*0120*/ 	.word	0x00000048
        /*0124*/ 	.short	0x0100
        /*0126*/ 	.byte	0x08
	.zero		1


	//   ....[10]....
        /*0128*/ 	.word	0x000006e0
        /*012c*/ 	.word	0x000000ff
        /*0130*/ 	.word	0x00000060
        /*0134*/ 	.short	0x0100
        /*0136*/ 	.byte	0x06
	.zero		1


	//   ....[11]....
        /*0138*/ 	.word	0x00000750
        /*013c*/ 	.word	0x000000ff
        /*0140*/ 	.word	0x00000068
        /*0144*/ 	.short	0x0100
        /*0146*/ 	.byte	0x06
	.zero		1


	//   ....[12]....
        /*0148*/ 	.word	0x00001480
        /*014c*/ 	.word	0x00000003
        /*0150*/ 	.word	0x00000000
        /*0154*/ 	.short	0x010a
        /*0156*/ 	.byte	0x3f
	.zero		1


	//   ....[13]....
        /*0158*/ 	.word	0x000014c0
        /*015c*/ 	.word	0x00000003
        /*0160*/ 	.word	0x00000000
        /*0164*/ 	.short	0x010a
        /*0166*/ 	.byte	0x3f
	.zero		1


	//   ....[14]....
        /*0168*/ 	.word	0x00001a10
        /*016c*/ 	.word	0x00000005
        /*0170*/ 	.word	0x00000000
        /*0174*/ 	.short	0x010a
        /*0176*/ 	.byte	0x3f
	.zero		1


	//   ....[15]....
        /*0178*/ 	.word	0x00001a50
        /*017c*/ 	.word	0x00000005
        /*0180*/ 	.word	0x00000000
        /*0184*/ 	.short	0x010a
        /*0186*/ 	.byte	0x3f
	.zero		1


	//   ....[16]....
        /*0188*/ 	.word	0x00001e30
        /*018c*/ 	.word	0x00000005
        /*0190*/ 	.word	0x00000000
        /*0194*/ 	.short	0x0101
        /*0196*/ 	.byte	0x3f
	.zero		1


	//   ....[17]....
        /*0198*/ 	.word	0x00002050
        /*019c*/ 	.word	0x00000003
        /*01a0*/ 	.word	0x00000000
        /*01a4*/ 	.short	0x0101
        /*01a6*/ 	.byte	0x3f
	.zero		1


	//   ....[18]....
        /*01a8*/ 	.word	0x00007e90
        /*01ac*/ 	.word	0x00000014
        /*01b0*/ 	.word	0x00000028
        /*01b4*/ 	.short	0x010a
        /*01b6*/ 	.byte	0x3f
	.zero		1


	//   ....[19]....
        /*01b8*/ 	.word	0x00008210
        /*01bc*/ 	.word	0x00000003
        /*01c0*/ 	.word	0x00000068
        /*01c4*/ 	.short	0x0101
        /*01c6*/ 	.byte	0x3f
	.zero		1


	//   ....[20]....
        /*01c8*/ 	.word	0x00008960
        /*01cc*/ 	.word	0x00000007
        /*01d0*/ 	.word	0x00000000
        /*01d4*/ 	.short	0x010a
        /*01d6*/ 	.byte	0x3f
	.zero		1


	//   ....[21]....
        /*01d8*/ 	.word	0x000089e0
        /*01dc*/ 	.word	0x00000008
        /*01e0*/ 	.word	0x00000000
        /*01e4*/ 	.short	0x010a
        /*01e6*/ 	.byte	0x3f
	.zero		1


	//   ....[22]....
        /*01e8*/ 	.word	0x00008a70
        /*01ec*/ 	.word	0x00000009
        /*01f0*/ 	.word	0x00000000
        /*01f4*/ 	.short	0x010a
        /*01f6*/ 	.byte	0x3f
	.zero		1


	//   ....[23]....
        /*01f8*/ 	.word	0x00008b00
        /*01fc*/ 	.word	0x00000006
        /*0200*/ 	.word	0x00000000
        /*0204*/ 	.short	0x010a
        /*0206*/ 	.byte	0x3f
	.zero		1


	//   ....[24]....
        /*0208*/ 	.word	0x00008b90
        /*020c*/ 	.word	0x00000003
        /*0210*/ 	.word	0x00000000
        /*0214*/ 	.short	0x010a
        /*0216*/ 	.byte	0x3f
	.zero		1


	//   ....[25]....
        /*0218*/ 	.word	0x00008bf0
        /*021c*/ 	.word	0x00000003
        /*0220*/ 	.word	0x00000000
        /*0224*/ 	.short	0x010a
        /*0226*/ 	.byte	0x3f
	.zero		1


	//   ....[26]....
        /*0228*/ 	.word	0x00008c40
        /*022c*/ 	.word	0x00000005
        /*0230*/ 	.word	0x00000000
        /*0234*/ 	.short	0x010a
        /*0236*/ 	.byte	0x3f
	.zero		1


	//   ....[27]....
        /*0238*/ 	.word	0x00008d10
        /*023c*/ 	.word	0x00000014
        /*0240*/ 	.word	0x00000028
        /*0244*/ 	.short	0x010a
        /*0246*/ 	.byte	0x3f
	.zero		1


	//   ....[28]....
        /*0248*/ 	.word	0x00008de0
        /*024c*/ 	.word	0x00000007
        /*0250*/ 	.word	0x00000000
        /*0254*/ 	.short	0x010a
        /*0256*/ 	.byte	0x3f
	.zero		1


	//   ....[29]....
        /*0258*/ 	.word	0x00008e30
        /*025c*/ 	.word	0x00000008
        /*0260*/ 	.word	0x00000000
        /*0264*/ 	.short	0x010a
        /*0266*/ 	.byte	0x3f
	.zero		1


	//   ....[30]....
        /*0268*/ 	.word	0x00008e80
        /*026c*/ 	.word	0x00000009
        /*0270*/ 	.word	0x00000000
        /*0274*/ 	.short	0x010a
        /*0276*/ 	.byte	0x3f
	.zero		1


	//   ....[31]....
        /*0278*/ 	.word	0x00008ed0
        /*027c*/ 	.word	0x00000006
        /*0280*/ 	.word	0x00000000
        /*0284*/ 	.short	0x010a
        /*0286*/ 	.byte	0x3f
	.zero		1


	//----- nvinfo : EIATTR_NUM_MBARRIERS
	.align		4
.L_35:
        /*0288*/ 	.byte	0x03, 0x38
        /*028a*/ 	.short	0x000c


	//----- nvinfo : EIATTR_EXIT_INSTR_OFFSETS
	.align		4
        /*028c*/ 	.byte	0x04, 0x1c
        /*028e*/ 	.short	(.L_37 - .L_36)


	//   ....[0]....
.L_36:
        /*0290*/ 	.word	0x00000910


	//   ....[1]....
        /*0294*/ 	.word	0x00001130


	//   ....[2]....
        /*0298*/ 	.word	0x000075b0


	//   ....[3]....
        /*029c*/ 	.word	0x00007b10


	//   ....[4]....
        /*02a0*/ 	.word	0x00008be0


	//----- nvinfo : EIATTR_MAX_THREADS
	.align		4
.L_37:
        /*02a4*/ 	.byte	0x04, 0x05
        /*02a6*/ 	.short	(.L_39 - .L_38)
.L_38:
        /*02a8*/ 	.word	0x00000180
        /*02ac*/ 	.word	0x00000001
        /*02b0*/ 	.word	0x00000001


	//----- nvinfo : EIATTR_CRS_STACK_SIZE
	.align		4
.L_39:
        /*02b4*/ 	.byte	0x04, 0x1e
        /*02b6*/ 	.short	(.L_41 - .L_40)
.L_40:
        /*02b8*/ 	.word	0x00000000


	//----- nvinfo : EIATTR_CBANK_PARAM_SIZE
	.align		4
.L_41:
        /*02bc*/ 	.byte	0x03, 0x19
        /*02be*/ 	.short	0x0470


	//----- nvinfo : EIATTR_PARAM_CBANK
	.align		4
        /*02c0*/ 	.byte	0x04, 0x0a
        /*02c2*/ 	.short	(.L_43 - .L_42)
	.align		4
.L_42:
        /*02c4*/ 	.word	index@(.nv.constant0._ZN7cutlass13device_kernelINS_4gemm6kernel13GemmUniversalIN4cute5tupleIJiiiiEEENS1_10collective13CollectiveMmaINS1_34MainloopSm90TmaGmmaWarpSpecializedILi5ENS5_IJNS4_1CILi1EEENSA_ILi4EEESB_EEENS1_35KernelTmaWarpSpecializedCooperativeEEENS5_IJNSA_ILi256EEENSA_ILi64EEESH_EEENS_6half_tENS5_IJlSB_lEEESJ_SK_NS4_8TiledMMAINS4_8MMA_AtomIJNS4_4SM904GMMA25MMA_64x64x16_F32F16F16_SSILNSO_5MajorE0ELSQ_0ELNSO_7ScaleInE1ELSR_1EEEEEENS4_6LayoutINS5_IJNSA_ILi2EEESB_SB_EEENS5_IJSB_NSA_ILi0EEESX_EEEEENS5_IJNS4_10UnderscoreES10_S10_EEEEENS4_23SM90_TMA_LOAD_MULTICASTENS4_14ComposedLayoutINS4_7SwizzleILi3ELi4ELi3EEENS4_18smem_ptr_flag_bitsILi16EEENSU_INS5_IJNSA_ILi8EEESH_EEENS5_IJSH_SB_EEEEEEEvNS4_8identityENS4_13SM90_TMA_LOADES1D_vS1E_EENS_8epilogue10collective6detail29Sm90TmaWarpSpecializedAdapterINS1I_15DefaultEpilogueISJ_SK_SK_NS1H_6thread17LinearCombinationISJ_Li1EffLNS1M_9ScaleType4KindE0ELNS_15FloatRoundStyleE2ESJ_EENS1_15EpilogueDefaultEEEEEvvEEEEvNT_6ParamsE)
        /*02c8*/ 	.short	0x0210
        /*02ca*/ 	.short	0x0470


	//----- nvinfo : EIATTR_SW_WAR
	.align		4
.L_43:
        /*02cc*/ 	.byte	0x04, 0x36
        /*02ce*/ 	.short	(.L_45 - .L_44)
.L_44:
        /*02d0*/ 	.word	0x00000008
.L_45:


//--------------------- .nv.callgraph             --------------------------
	.section	.nv.callgraph,"",@"SHT_CUDA_CALLGRAPH"
	.align	4
	.sectionentsize	8
	.align		4
        /*0000*/ 	.word	0x00000000
	.align		4
        /*0004*/ 	.word	0xffffffff
	.align		4
        /*0008*/ 	.word	index@(_ZN7cutlass13device_kernelINS_4gemm6kernel13GemmUniversalIN4cute5tupleIJiiiiEEENS1_10collective13CollectiveMmaINS1_34MainloopSm90TmaGmmaWarpSpecializedILi5ENS5_IJNS4_1CILi1EEENSA_ILi4EEESB_EEENS1_35KernelTmaWarpSpecializedCooperativeEEENS5_IJNSA_ILi256EEENSA_ILi64EEESH_EEENS_6half_tENS5_IJlSB_lEEESJ_SK_NS4_8TiledMMAINS4_8MMA_AtomIJNS4_4SM904GMMA25MMA_64x64x16_F32F16F16_SSILNSO_5MajorE0ELSQ_0ELNSO_7ScaleInE1ELSR_1EEEEEENS4_6LayoutINS5_IJNSA_ILi2EEESB_SB_EEENS5_IJSB_NSA_ILi0EEESX_EEEEENS5_IJNS4_10UnderscoreES10_S10_EEEEENS4_23SM90_TMA_LOAD_MULTICASTENS4_14ComposedLayoutINS4_7SwizzleILi3ELi4ELi3EEENS4_18smem_ptr_flag_bitsILi16EEENSU_INS5_IJNSA_ILi8EEESH_EEENS5_IJSH_SB_EEEEEEEvNS4_8identityENS4_13SM90_TMA_LOADES1D_vS1E_EENS_8epilogue10collective6detail29Sm90TmaWarpSpecializedAdapterINS1I_15DefaultEpilogueISJ_SK_SK_NS1H_6thread17LinearCombinationISJ_Li1EffLNS1M_9ScaleType4KindE0ELNS_15FloatRoundStyleE2ESJ_EENS1_15EpilogueDefaultEEEEEvvEEEEvNT_6ParamsE)
	.align		4
        /*000c*/ 	.word	index@(__assertfail)
	.align		4
        /*0010*/ 	.word	0x00000000
	.align		4
        /*0014*/ 	.word	0xfffffffe
	.align		4
        /*0018*/ 	.word	0x00000000
	.align		4
        /*001c*/ 	.word	0xfffffffd
	.align		4
        /*0020*/ 	.word	0x00000000
	.align		4
        /*0024*/ 	.word	0xfffffffc


//--------------------- .nv.constant4             --------------------------
	.section	.nv.constant4,"a",@progbits
	.align	8
	.align		8
.nv.constant4:
        /*0000*/ 	.dword	__assertfail
	.align		8
        /*0008*/ 	.dword	__unnamed_1
	.align		8
        /*0010*/ 	.dword	_ZN40_INTERNAL_3a752d95_4_k_cu_7b1a40a5_336094cuda3std3__45__cpo5beginE
	.align		8
        /*0018*/ 	.dword	_ZN40_INTERNAL_3a752d95_4_k_cu_7b1a40a5_336094cuda3std3__45__cpo3endE
	.align		8
        /*0020*/ 	.dword	_ZN40_INTERNAL_3a752d95_4_k_cu_7b1a40a5_336094cuda3std3__45__cpo6cbeginE
	.align		8
        /*0028*/ 	.dword	_ZN40_INTERNAL_3a752d95_4_k_cu_7b1a40a5_336094cuda3std3__45__cpo4cendE
	.align		8
        /*0030*/ 	.dword	_ZN40_INTERNAL_3a752d95_4_k_cu_7b1a40a5_336094cuda3std3__442_GLOBAL__N__3a752d95_4_k_cu_7b1a40a5_336096ignoreE
	.align		8
        /*0038*/ 	.dword	_ZN40_INTERNAL_3a752d95_4_k_cu_7b1a40a5_336094cuda3std3__419piecewise_constructE
	.align		8
        /*0040*/ 	.dword	_ZN40_INTERNAL_3a752d95_4_k_cu_7b1a40a5_336094cuda3std3__48in_placeE
	.align		8
        /*0048*/ 	.dword	_ZN40_INTERNAL_3a752d95_4_k_cu_7b1a40a5_336094cuda3std6ranges3__45__cpo4swapE
	.align		8
        /*0050*/ 	.dword	_ZN40_INTERNAL_3a752d95_4_k_cu_7b1a40a5_336094cuda3std6ranges3__45__cpo9iter_moveE
	.align		8
        /*0058*/ 	.dword	_ZN40_INTERNAL_3a752d95_4_k_cu_7b1a40a5_336094cute7productE
	.align		8
        /*0060*/ 	.dword	_ZN40_INTERNAL_3a752d95_4_k_cu_7b1a40a5_336094cute1_E
	.align		8
        /*0068*/ 	.dword	$str$22
	.align		8
        /*0070*/ 	.dword	$str$23


//--------------------- .text._ZN7cutlass13device_kernelINS_4gemm6kernel13GemmUniversalIN4cute5tupleIJiiiiEEENS1_10collective13CollectiveMmaINS1_34MainloopSm90TmaGmmaWarpSpecializedILi5ENS5_IJNS4_1CILi1EEENSA_ILi4EEESB_EEENS1_35KernelTmaWarpSpecializedCooperativeEEENS5_IJNSA_ILi256EEENSA_ILi64EEESH_EEENS_6half_tENS5_IJlSB_lEEESJ_SK_NS4_8TiledMMAINS4_8MMA_AtomIJNS4_4SM904GMMA25MMA_64x64x16_F32F16F16_SSILNSO_5MajorE0ELSQ_0ELNSO_7ScaleInE1ELSR_1EEEEEENS4_6LayoutINS5_IJNSA_ILi2EEESB_SB_EEENS5_IJSB_NSA_ILi0EEESX_EEEEENS5_IJNS4_10UnderscoreES10_S10_EEEEENS4_23SM90_TMA_LOAD_MULTICASTENS4_14ComposedLayoutINS4_7SwizzleILi3ELi4ELi3EEENS4_18smem_ptr_flag_bitsILi16EEENSU_INS5_IJNSA_ILi8EEESH_EEENS5_IJSH_SB_EEEEEEEvNS4_8identityENS4_13SM90_TMA_LOADES1D_vS1E_EENS_8epilogue10collective6detail29Sm90TmaWarpSpecializedAdapterINS1I_15DefaultEpilogueISJ_SK_SK_NS1H_6thread17LinearCombinationISJ_Li1EffLNS1M_9ScaleType4KindE0ELNS_15FloatRoundStyleE2ESJ_EENS1_15EpilogueDefaultEEEEEvvEEEEvNT_6ParamsE --------------------------
	.section	.text._ZN7cutlass13device_kernelINS_4gemm6kernel13GemmUniversalIN4cute5tupleIJiiiiEEENS1_10collective13CollectiveMmaINS1_34MainloopSm90TmaGmmaWarpSpecializedILi5ENS5_IJNS4_1CILi1EEENSA_ILi4EEESB_EEENS1_35KernelTmaWarpSpecializedCooperativeEEENS5_IJNSA_ILi256EEENSA_ILi64EEESH_EEENS_6half_tENS5_IJlSB_lEEESJ_SK_NS4_8TiledMMAINS4_8MMA_AtomIJNS4_4SM904GMMA25MMA_64x64x16_F32F16F16_SSILNSO_5MajorE0ELSQ_0ELNSO_7ScaleInE1ELSR_1EEEEEENS4_6LayoutINS5_IJNSA_ILi2EEESB_SB_EEENS5_IJSB_NSA_ILi0EEESX_EEEEENS5_IJNS4_10UnderscoreES10_S10_EEEEENS4_23SM90_TMA_LOAD_MULTICASTENS4_14ComposedLayoutINS4_7SwizzleILi3ELi4ELi3EEENS4_18smem_ptr_flag_bitsILi16EEENSU_INS5_IJNSA_ILi8EEESH_EEENS5_IJSH_SB_EEEEEEEvNS4_8identityENS4_13SM90_TMA_LOADES1D_vS1E_EENS_8epilogue10collective6detail29Sm90TmaWarpSpecializedAdapterINS1I_15DefaultEpilogueISJ_SK_SK_NS1H_6thread17LinearCombinationISJ_Li1EffLNS1M_9ScaleType4KindE0ELNS_15FloatRoundStyleE2ESJ_EENS1_15EpilogueDefaultEEEEEvvEEEEvNT_6ParamsE,"ax",@progbits
	.align	128
.text._ZN7cutlass13device_kernelINS_4gemm6kernel13GemmUniversalIN4cute5tupleIJiiiiEEENS1_10collective13CollectiveMmaINS1_34MainloopSm90TmaGmmaWarpSpecializedILi5ENS5_IJNS4_1CILi1EEENSA_ILi4EEESB_EEENS1_35KernelTmaWarpSpecializedCooperativeEEENS5_IJNSA_ILi256EEENSA_ILi64EEESH_EEENS_6half_tENS5_IJlSB_lEEESJ_SK_NS4_8TiledMMAINS4_8MMA_AtomIJNS4_4SM904GMMA25MMA_64x64x16_F32F16F16_SSILNSO_5MajorE0ELSQ_0ELNSO_7ScaleInE1ELSR_1EEEEEENS4_6LayoutINS5_IJNSA_ILi2EEESB_SB_EEENS5_IJSB_NSA_ILi0EEESX_EEEEENS5_IJNS4_10UnderscoreES10_S10_EEEEENS4_23SM90_TMA_LOAD_MULTICASTENS4_14ComposedLayoutINS4_7SwizzleILi3ELi4ELi3EEENS4_18smem_ptr_flag_bitsILi16EEENSU_INS5_IJNSA_ILi8EEESH_EEENS5_IJSH_SB_EEEEEEEvNS4_8identityENS4_13SM90_TMA_LOADES1D_vS1E_EENS_8epilogue10collective6detail29Sm90TmaWarpSpecializedAdapterINS1I_15DefaultEpilogueISJ_SK_SK_NS1H_6thread17LinearCombinationISJ_Li1EffLNS1M_9ScaleType4KindE0ELNS_15FloatRoundStyleE2ESJ_EENS1_15EpilogueDefaultEEEEEvvEEEEvNT_6ParamsE:
        .type           _ZN7cutlass13device_kernelINS_4gemm6kernel13GemmUniversalIN4cute5tupleIJiiiiEEENS1_10collective13CollectiveMmaINS1_34MainloopSm90TmaGmmaWarpSpecializedILi5ENS5_IJNS4_1CILi1EEENSA_ILi4EEESB_EEENS1_35KernelTmaWarpSpecializedCooperativeEEENS5_IJNSA_ILi256EEENSA_ILi64EEESH_EEENS_6half_tENS5_IJlSB_lEEESJ_SK_NS4_8TiledMMAINS4_8MMA_AtomIJNS4_4SM904GMMA25MMA_64x64x16_F32F16F16_SSILNSO_5MajorE0ELSQ_0ELNSO_7ScaleInE1ELSR_1EEEEEENS4_6LayoutINS5_IJNSA_ILi2EEESB_SB_EEENS5_IJSB_NSA_ILi0EEESX_EEEEENS5_IJNS4_10UnderscoreES10_S10_EEEEENS4_23SM90_TMA_LOAD_MULTICASTENS4_14ComposedLayoutINS4_7SwizzleILi3ELi4ELi3EEENS4_18smem_ptr_flag_bitsILi16EEENSU_INS5_IJNSA_ILi8EEESH_EEENS5_IJSH_SB_EEEEEEEvNS4_8identityENS4_13SM90_TMA_LOADES1D_vS1E_EENS_8epilogue10collective6detail29Sm90TmaWarpSpecializedAdapterINS1I_15DefaultEpilogueISJ_SK_SK_NS1H_6thread17LinearCombinationISJ_Li1EffLNS1M_9ScaleType4KindE0ELNS_15FloatRoundStyleE2ESJ_EENS1_15EpilogueDefaultEEEEEvvEEEEvNT_6ParamsE,@function
        .size           _ZN7cutlass13device_kernelINS_4gemm6kernel13GemmUniversalIN4cute5tupleIJiiiiEEENS1_10collective13CollectiveMmaINS1_34MainloopSm90TmaGmmaWarpSpecializedILi5ENS5_IJNS4_1CILi1EEENSA_ILi4EEESB_EEENS1_35KernelTmaWarpSpecializedCooperativeEEENS5_IJNSA_ILi256EEENSA_ILi64EEESH_EEENS_6half_tENS5_IJlSB_lEEESJ_SK_NS4_8TiledMMAINS4_8MMA_AtomIJNS4_4SM904GMMA25MMA_64x64x16_F32F16F16_SSILNSO_5MajorE0ELSQ_0ELNSO_7ScaleInE1ELSR_1EEEEEENS4_6LayoutINS5_IJNSA_ILi2EEESB_SB_EEENS5_IJSB_NSA_ILi0EEESX_EEEEENS5_IJNS4_10UnderscoreES10_S10_EEEEENS4_23SM90_TMA_LOAD_MULTICASTENS4_14ComposedLayoutINS4_7SwizzleILi3ELi4ELi3EEENS4_18smem_ptr_flag_bitsILi16EEENSU_INS5_IJNSA_ILi8EEESH_EEENS5_IJSH_SB_EEEEEEEvNS4_8identityENS4_13SM90_TMA_LOADES1D_vS1E_EENS_8epilogue10collective6detail29Sm90TmaWarpSpecializedAdapterINS1I_15DefaultEpilogueISJ_SK_SK_NS1H_6thread17LinearCombinationISJ_Li1EffLNS1M_9ScaleType4KindE0ELNS_15FloatRoundStyleE2ESJ_EENS1_15EpilogueDefaultEEEEEvvEEEEvNT_6ParamsE,(.L_x_199 - _ZN7cutlass13device_kernelINS_4gemm6kernel13GemmUniversalIN4cute5tupleIJiiiiEEENS1_10collective13CollectiveMmaINS1_34MainloopSm90TmaGmmaWarpSpecializedILi5ENS5_IJNS4_1CILi1EEENSA_ILi4EEESB_EEENS1_35KernelTmaWarpSpecializedCooperativeEEENS5_IJNSA_ILi256EEENSA_ILi64EEESH_EEENS_6half_tENS5_IJlSB_lEEESJ_SK_NS4_8TiledMMAINS4_8MMA_AtomIJNS4_4SM904GMMA25MMA_64x64x16_F32F16F16_SSILNSO_5MajorE0ELSQ_0ELNSO_7ScaleInE1ELSR_1EEEEEENS4_6LayoutINS5_IJNSA_ILi2EEESB_SB_EEENS5_IJSB_NSA_ILi0EEESX_EEEEENS5_IJNS4_10UnderscoreES10_S10_EEEEENS4_23SM90_TMA_LOAD_MULTICASTENS4_14ComposedLayoutINS4_7SwizzleILi3ELi4ELi3EEENS4_18smem_ptr_flag_bitsILi16EEENSU_INS5_IJNSA_ILi8EEESH_EEENS5_IJSH_SB_EEEEEEEvNS4_8identityENS4_13SM90_TMA_LOADES1D_vS1E_EENS_8epilogue10collective6detail29Sm90TmaWarpSpecializedAdapterINS1I_15DefaultEpilogueISJ_SK_SK_NS1H_6thread17LinearCombinationISJ_Li1EffLNS1M_9ScaleType4KindE0ELNS_15FloatRoundStyleE2ESJ_EENS1_15EpilogueDefaultEEEEEvvEEEEvNT_6ParamsE)
        .other          _ZN7cutlass13device_kernelINS_4gemm6kernel13GemmUniversalIN4cute5tupleIJiiiiEEENS1_10collective13CollectiveMmaINS1_34MainloopSm90TmaGmmaWarpSpecializedILi5ENS5_IJNS4_1CILi1EEENSA_ILi4EEESB_EEENS1_35KernelTmaWarpSpecializedCooperativeEEENS5_IJNSA_ILi256EEENSA_ILi64EEESH_EEENS_6half_tENS5_IJlSB_lEEESJ_SK_NS4_8TiledMMAINS4_8MMA_AtomIJNS4_4SM904GMMA25MMA_64x64x16_F32F16F16_SSILNSO_5MajorE0ELSQ_0ELNSO_7ScaleInE1ELSR_1EEEEEENS4_6LayoutINS5_IJNSA_ILi2EEESB_SB_EEENS5_IJSB_NSA_ILi0EEESX_EEEEENS5_IJNS4_10UnderscoreES10_S10_EEEEENS4_23SM90_TMA_LOAD_MULTICASTENS4_14ComposedLayoutINS4_7SwizzleILi3ELi4ELi3EEENS4_18smem_ptr_flag_bitsILi16EEENSU_INS5_IJNSA_ILi8EEESH_EEENS5_IJSH_SB_EEEEEEEvNS4_8identityENS4_13SM90_TMA_LOADES1D_vS1E_EENS_8epilogue10collective6detail29Sm90TmaWarpSpecializedAdapterINS1I_15DefaultEpilogueISJ_SK_SK_NS1H_6thread17LinearCombinationISJ_Li1EffLNS1M_9ScaleType4KindE0ELNS_15FloatRoundStyleE2ESJ_EENS1_15EpilogueDefaultEEEEEvvEEEEvNT_6ParamsE,@"STO_CUDA_ENTRY STV_DEFAULT"
_ZN7cutlass13device_kernelINS_4gemm6kernel13GemmUniversalIN4cute5tupleIJiiiiEEENS1_10collective13CollectiveMmaINS1_34MainloopSm90TmaGmmaWarpSpecializedILi5ENS5_IJNS4_1CILi1EEENSA_ILi4EEESB_EEENS1_35KernelTmaWarpSpecializedCooperativeEEENS5_IJNSA_ILi256EEENSA_ILi64EEESH_EEENS_6half_tENS5_IJlSB_lEEESJ_SK_NS4_8TiledMMAINS4_8MMA_AtomIJNS4_4SM904GMMA25MMA_64x64x16_F32F16F16_SSILNSO_5MajorE0ELSQ_0ELNSO_7ScaleInE1ELSR_1EEEEEENS4_6LayoutINS5_IJNSA_ILi2EEESB_SB_EEENS5_IJSB_NSA_ILi0EEESX_EEEEENS5_IJNS4_10UnderscoreES10_S10_EEEEENS4_23SM90_TMA_LOAD_MULTICASTENS4_14ComposedLayoutINS4_7SwizzleILi3ELi4ELi3EEENS4_18smem_ptr_flag_bitsILi16EEENSU_INS5_IJNSA_ILi8EEESH_EEENS5_IJSH_SB_EEEEEEEvNS4_8identityENS4_13SM90_TMA_LOADES1D_vS1E_EENS_8epilogue10collective6detail29Sm90TmaWarpSpecializedAdapterINS1I_15DefaultEpilogueISJ_SK_SK_NS1H_6thread17LinearCombinationISJ_Li1EffLNS1M_9ScaleType4KindE0ELNS_15FloatRoundStyleE2ESJ_EENS1_15EpilogueDefaultEEEEEvvEEEEvNT_6ParamsE:
[----:B------:R-:W0:Y:S01]  /*0000*/  LDC R1, c[0x0][0x28] ;  /* 0x00000a00ff017b82 */ /* 0x000e220000000800 */
[----:B------:R-:W1:Y:S01]  /*0010*/  S2R R18, SR_TID.X ;  /* 0x0000000000127919 */ /* 0x000e620000002100 */
[----:B------:R-:W-:Y:S01]  /*0020*/  ELECT P0, URZ, PT ;  /* 0x00000000003f782f */ /* 0x000fe20003800000 */
[----:B------:R-:W-:Y:S01]  /*0030*/  BSSY B0, `(.L_x_0) ;  /* 0x000000f000007945 */ /* 0x000fe20003800000 */
[--C-:B-1----:R-:W-:Y:S02]  /*0040*/  SHF.R.U32.HI R0, RZ, 0x5, R18.reuse ;  /* 0x00000005ff007819 */ /* 0x102fe40000011612 */
[----:B------:R-:W-:-:S03]  /*0050*/  SHF.R.U32.HI R3, RZ, 0x7, R18 ;  /* 0x00000007ff037819 */ /* 0x000fc60000011612 */
[----:B------:R-:W1:Y:S04]  /*0060*/  SHFL.IDX PT, R2, R0, RZ, 0x1f ;  /* 0x00001fff00027589 */ /* 0x000e6800000e0000 */
[----:B------:R2:W3:Y:S01]  /*0070*/  SHFL.IDX PT, R5, R3, RZ, 0x1f ;  /* 0x00001fff03057589 */ /* 0x0004e200000e0000 */
[----:B-1----:R-:W-:-:S13]  /*0080*/  ISETP.NE.OR P0, PT, R2, RZ, !P0 ;  /* 0x000000ff0200720c */ /* 0x002fda0004705670 */
[----:B0-23--:R-:W-:Y:S05]  /*0090*/  @P0 BRA `(.L_x_1) ;  /* 0x0000000000200947 */ /* 0x00dfea0003800000 */
[----:B------:R-:W-:Y:S02]  /*00a0*/  ULDC.64 UR4, c[0x0][0x198] ;  /* 0x0000660000047ab9 */ /* 0x000fe40000000a00 */
[----:B------:R-:W-:Y:S02]  /*00b0*/  UIADD3 UR6, UP0, UR4, 0xf0, URZ ;  /* 0x000000f004067890 */ /* 0x000fe4000ff1e03f */
[----:B------:R-:W-:Y:S02]  /*00c0*/  UIADD3 UR4, UP1, UR4, 0x1f0, URZ ;  /* 0x000001f004047890 */ /* 0x000fe4000ff3e03f */
[----:B------:R-:W-:Y:S02]  /*00d0*/  UIADD3.X UR7, URZ, UR5, URZ, UP0, !UPT ;  /* 0x000000053f077290 */ /* 0x000fe400087fe43f */
[----:B------:R-:W-:-:S07]  /*00e0*/  UIADD3.X UR5, URZ, UR5, URZ, UP1, !UPT ;  /* 0x000000053f057290 */ /* 0x000fce0008ffe43f */
[----:B------:R0:W-:Y:S02]  /*00f0*/  UTMACCTL.PF [UR6] ;  /* 0x00000000060079b9 */ /* 0x0001e40008040000 */
[----:B------:R0:W-:Y:S02]  /*0100*/  UTMACCTL.PF [UR4] ;  /* 0x00000000040079b9 */ /* 0x0001e40008040000 */
[----:B0-----:R-:W-:Y:S01]  /*0110*/  NOP ;  /* 0x0000000000007918 */ /* 0x001fe20000000000 */
.L_x_1:
[----:B------:R-:W-:Y:S05]  /*0120*/  BSYNC B0 ;  /* 0x0000000000007941 */ /* 0x000fea0003800000 */
.L_x_0:
[----:B------:R-:W0:Y:S02]  /*0130*/  SHFL.IDX PT, R3, R0, RZ, 0x1f ;  /* 0x00001fff00037589 */ /* 0x000e2400000e0000 */
[----:B0-----:R-:W-:-:S13]  /*0140*/  ISETP.NE.AND P0, PT, R3, RZ, PT ;  /* 0x000000ff0300720c */ /* 0x001fda0003f05270 */
[----:B------:R-:W-:Y:S05]  /*0150*/  @P0 BRA `(.L_x_2) ;  /* 0x0000000000600947 */ /* 0x000fea0003800000 */
[----:B------:R-:W0:Y:S01]  /*0160*/  S2UR UR8, SR_CgaCtaId ;  /* 0x00000000000879c3 */ /* 0x000e220000008800 */
[----:B------:R-:W-:Y:S01]  /*0170*/  UMOV UR4, 0x400 ;  /* 0x0000040000047882 */ /* 0x000fe20000000000 */
[----:B------:R-:W-:Y:S01]  /*0180*/  UMOV UR5, 0x1 ;  /* 0x0000000100057882 */ /* 0x000fe20000000000 */
[----:B------:R-:W-:Y:S01]  /*0190*/  UMOV UR6, 0x8 ;  /* 0x0000000800067882 */ /* 0x000fe20000000000 */
[----:B------:R-:W-:Y:S01]  /*01a0*/  ELECT P0, URZ, PT ;  /* 0x00000000003f782f */ /* 0x000fe20003800000 */
[----:B------:R-:W-:-:S04]  /*01b0*/  UIADD3 UR6, -UR6, 0x100000, URZ ;  /* 0x0010000006067890 */ /* 0x000fc8000fffe13f */
[----:B------:R-:W-:Y:S02]  /*01c0*/  USHF.L.U32 UR7, UR6, 0xb, URZ ;  /* 0x0000000b06077899 */ /* 0x000fe4000800063f */
[----:B------:R-:W-:Y:S02]  /*01d0*/  USHF.L.U32 UR6, UR6, 0x1, URZ ;  /* 0x0000000106067899 */ /* 0x000fe4000800063f */
[----:B0-----:R-:W-:Y:S02]  /*01e0*/  ULEA UR8, UR8, UR4, 0x18 ;  /* 0x0000000408087291 */ /* 0x001fe4000f8ec03f */
[----:B------:R-:W-:-:S04]  /*01f0*/  UIADD3 UR4, -UR5, 0x100000, URZ ;  /* 0x0010000005047890 */ /* 0x000fc8000fffe13f */
[----:B------:R-:W-:Y:S02]  /*0200*/  USHF.L.U32 UR5, UR4, 0xb, URZ ;  /* 0x0000000b04057899 */ /* 0x000fe4000800063f */
[----:B------:R-:W-:Y:S01]  /*0210*/  USHF.L.U32 UR4, UR4, 0x1, URZ ;  /* 0x0000000104047899 */ /* 0x000fe2000800063f */
[----:B------:R-:W0:Y:S11]  /*0220*/  FENCE.VIEW.ASYNC.S ;  /* 0x00000000000073c6 */ /* 0x000e360000000000 */
[----:B0-----:R0:W1:Y:S01]  /*0230*/  SYNCS.EXCH.64 URZ, [UR8], UR4 ;  /* 0x00000004083f75b2 */ /* 0x0010620008000100 */
[----:B------:R0:W2:Y:S01]  /*0240*/  SYNCS.EXCH.64 URZ, [UR8+0x28], UR6 ;  /* 0x00002806083f75b2 */ /* 0x0000a20008000100 */
[----:B------:R0:W3:Y:S01]  /*0250*/  SYNCS.EXCH.64 URZ, [UR8+0x8], UR4 ;  /* 0x00000804083f75b2 */ /* 0x0000e20008000100 */
[----:B------:R0:W4:Y:S01]  /*0260*/  SYNCS.EXCH.64 URZ, [UR8+0x30], UR6 ;  /* 0x00003006083f75b2 */ /* 0x0001220008000100 */
[----:B------:R0:W0:Y:S01]  /*0270*/  SYNCS.EXCH.64 URZ, [UR8+0x10], UR4 ;  /* 0x00001004083f75b2 */ /* 0x0000220008000100 */
[----:B------:R0:W0:Y:S01]  /*0280*/  SYNCS.EXCH.64 URZ, [UR8+0x38], UR6 ;  /* 0x00003806083f75b2 */ /* 0x0000220008000100 */
[----:B------:R0:W0:Y:S01]  /*0290*/  SYNCS.EXCH.64 URZ, [UR8+0x18], UR4 ;  /* 0x00001804083f75b2 */ /* 0x0000220008000100 */
[----:B------:R0:W0:Y:S01]  /*02a0*/  SYNCS.EXCH.64 URZ, [UR8+0x40], UR6 ;  /* 0x00004006083f75b2 */ /* 0x0000220008000100 */
[----:B------:R0:W0:Y:S01]  /*02b0*/  SYNCS.EXCH.64 URZ, [UR8+0x20], UR4 ;  /* 0x00002004083f75b2 */ /* 0x0000220008000100 */
[----:B------:R0:W0:Y:S01]  /*02c0*/  SYNCS.EXCH.64 URZ, [UR8+0x48], UR6 ;  /* 0x00004806083f75b2 */ /* 0x0000220008000100 */
[----:B------:R-:W-:Y:S01]  /*02d0*/  NOP ;  /* 0x0000000000007918 */ /* 0x000fe20000000000 */
.L_x_2:
[----:B------:R-:W5:Y:S01]  /*02e0*/  SHFL.IDX PT, R0, R0, RZ, 0x1f ;  /* 0x00001fff00007589 */ /* 0x000f6200000e0000 */
[----:B------:R-:W-:Y:S01]  /*02f0*/  SHF.R.S32.HI R7, RZ, 0x1f, R18 ;  /* 0x0000001fff077819 */ /* 0x000fe20000011412 */
[----:B0-----:R-:W0:Y:S01]  /*0300*/  S2UR UR8, SR_CTAID.X ;  /* 0x00000000000879c3 */ /* 0x001e220000002500 */
[----:B------:R-:W-:Y:S01]  /*0310*/  ELECT P0, URZ, PT ;  /* 0x00000000003f782f */ /* 0x000fe20003800000 */
[----:B------:R-:W1:Y:S01]  /*0320*/  S2R R4, SR_CTAID.Y ;  /* 0x0000000000047919 */ /* 0x000e620000002600 */
[----:B------:R-:W-:Y:S01]  /*0330*/  LEA.HI R7, R7, R18, RZ, 0x7 ;  /* 0x0000001207077211 */ /* 0x000fe200078f38ff */
[----:B------:R-:W-:Y:S01]  /*0340*/  ULDC UR4, c[0x0][0x154] ;  /* 0x0000550000047ab9 */ /* 0x000fe20000000800 */
[----:B------:R-:W-:Y:S01]  /*0350*/  SHF.R.S32.HI R8, RZ, 0x1f, R3 ;  /* 0x0000001fff087819 */ /* 0x000fe20000011403 */
[----:B------:R-:W-:Y:S01]  /*0360*/  NOP ;  /* 0x0000000000007918 */ /* 0x000fe20000000000 */
[----:B------:R-:W-:Y:S01]  /*0370*/  LOP3.LUT R7, R7, 0xffffff80, RZ, 0xc0, !PT ;  /* 0xffffff8007077812 */ /* 0x000fe200078ec0ff */
[----:B------:R-:W2:Y:S01]  /*0380*/  LDC R12, c[0x0][0x140] ;  /* 0x00005000ff0c7b82 */ /* 0x000ea20000000800 */
[----:B------:R-:W-:Y:S01]  /*0390*/  LEA.HI R8, R8, R3, RZ, 0x2 ;  /* 0x0000000308087211 */ /* 0x000fe200078f10ff */
[----:B------:R-:W-:-:S02]  /*03a0*/  NOP ;  /* 0x0000000000007918 */ /* 0x000fc40000000000 */
[----:B------:R-:W-:Y:S01]  /*03b0*/  IMAD.IADD R6, R18, 0x1, -R7 ;  /* 0x0000000112067824 */ /* 0x000fe200078e0a07 */
[----:B------:R-:W-:-:S03]  /*03c0*/  LOP3.LUT R8, R8, 0x3ffffffc, RZ, 0xc0, !PT ;  /* 0x3ffffffc08087812 */ /* 0x000fc600078ec0ff */
[----:B------:R-:W3:Y:S01]  /*03d0*/  LDC R10, c[0x0][0x144] ;  /* 0x00005100ff0a7b82 */ /* 0x000ee20000000800 */
[----:B------:R-:W-:Y:S02]  /*03e0*/  SHF.R.S32.HI R7, RZ, 0x1f, R6 ;  /* 0x0000001fff077819 */ /* 0x000fe40000011406 */
[----:B------:R-:W-:Y:S02]  /*03f0*/  LOP3.LUT P2, RZ, R6, 0x7, RZ, 0xc0, !PT ;  /* 0x0000000706ff7812 */ /* 0x000fe4000784c0ff */
[----:B------:R-:W-:Y:S01]  /*0400*/  LEA.HI R7, R7, R6, RZ, 0x3 ;  /* 0x0000000607077211 */ /* 0x000fe200078f18ff */
[----:B------:R-:W-:Y:S01]  /*0410*/  VIADD R6, R5, 0xffffffff ;  /* 0xffffffff05067836 */ /* 0x000fe20000000000 */
[----:B-----5:R-:W-:Y:S02]  /*0420*/  ISETP.NE.OR P0, PT, R0, RZ, !P0 ;  /* 0x000000ff0000720c */ /* 0x020fe40004705670 */
[--C-:B------:R-:W-:Y:S02]  /*0430*/  SHF.R.S32.HI R0, RZ, 0x3, R7.reuse ;  /* 0x00000003ff007819 */ /* 0x100fe40000011407 */
[----:B------:R-:W-:-:S02]  /*0440*/  SHF.R.S32.HI R7, RZ, 0x1f, R7 ;  /* 0x0000001fff077819 */ /* 0x000fc40000011407 */
[----:B------:R-:W-:Y:S02]  /*0450*/  ISETP.GE.U32.AND P5, PT, R6, 0x2, PT ;  /* 0x000000020600780c */ /* 0x000fe40003fa6070 */
[----:B------:R-:W-:Y:S02]  /*0460*/  LEA.HI R7, R7, R0, RZ, 0x2 ;  /* 0x0000000007077211 */ /* 0x000fe400078f10ff */
[----:B--2---:R-:W-:Y:S02]  /*0470*/  ISETP.EQ.U32.AND P3, PT, R12, 0x1, PT ;  /* 0x000000010c00780c */ /* 0x004fe40003f62070 */
[----:B-1----:R-:W-:Y:S01]  /*0480*/  I2FP.F32.U32 R9, R4 ;  /* 0x0000000400097245 */ /* 0x002fe20000201000 */
[----:B------:R-:W-:Y:S01]  /*0490*/  VOTEU.ALL UP0, P0 ;  /* 0x00000000003f7886 */ /* 0x000fe20000000000 */
[----:B------:R-:W-:Y:S01]  /*04a0*/  LOP3.LUT R7, R7, 0xfffffffc, RZ, 0xc0, !PT ;  /* 0xfffffffc07077812 */ /* 0x000fe200078ec0ff */
[----:B------:R-:W-:Y:S02]  /*04b0*/  VOTEU.ALL UP1, P0 ;  /* 0x00000000003f7886 */ /* 0x000fe40000020000 */
[----:B------:R-:W-:Y:S01]  /*04c0*/  FMUL R11, R9, UR4 ;  /* 0x00000004090b7c20 */ /* 0x000fe20008400000 */
[----:B------:R-:W-:Y:S01]  /*04d0*/  IMAD.IADD R9, R3, 0x1, -R8 ;  /* 0x0000000103097824 */ /* 0x000fe200078e0a08 */
[----:B0-----:R-:W-:Y:S01]  /*04e0*/  I2FP.F32.U32 R8, UR8 ;  /* 0x0000000800087c45 */ /* 0x001fe20008201000 */
[----:B------:R-:W-:Y:S01]  /*04f0*/  IMAD.IADD R0, R0, 0x1, -R7 ;  /* 0x0000000100007824 */ /* 0x000fe200078e0a07 */
[----:B------:R-:W0:Y:S01]  /*0500*/  @!UP0 S2UR UR7, SR_CgaCtaId ;  /* 0x00000000000789c3 */ /* 0x000e220000008800 */
[----:B------:R-:W-:Y:S01]  /*0510*/  ULDC UR4, c[0x0][0x150] ;  /* 0x0000540000047ab9 */ /* 0x000fe20000000800 */
[----:B------:R-:W1:Y:S01]  /*0520*/  F2I.U32.TRUNC.NTZ R11, R11 ;  /* 0x0000000b000b7305 */ /* 0x000e62000020f000 */
[----:B------:R-:W-:Y:S01]  /*0530*/  FMUL R8, R8, UR4 ;  /* 0x0000000408087c20 */ /* 0x000fe20008400000 */
[----:B------:R-:W-:Y:S01]  /*0540*/  SHF.R.S32.HI R3, RZ, 0x1f, R2 ;  /* 0x0000001fff037819 */ /* 0x000fe20000011402 */
[----:B------:R-:W-:Y:S01]  /*0550*/  IMAD R9, R9, 0x4, R0 ;  /* 0x0000000409097824 */ /* 0x000fe200078e0200 */
[----:B------:R-:W-:Y:S01]  /*0560*/  UMOV UR4, 0x20 ;  /* 0x0000002000047882 */ /* 0x000fe20000000000 */
[----:B------:R-:W-:Y:S01]  /*0570*/  @!UP0 UMOV UR6, 0x400 ;  /* 0x0000040000068882 */ /* 0x000fe20000000000 */
[----:B------:R-:W2:Y:S01]  /*0580*/  LDC R7, c[0x0][0x148] ;  /* 0x00005200ff077b82 */ /* 0x000ea20000000800 */
[----:B------:R-:W-:Y:S01]  /*0590*/  LEA.HI R3, R3, R2, RZ, 0x2 ;  /* 0x0000000203037211 */ /* 0x000fe200078f10ff */
[----:B------:R-:W5:Y:S01]  /*05a0*/  F2I.U32.TRUNC.NTZ R8, R8 ;  /* 0x0000000800087305 */ /* 0x000f62000020f000 */
[----:B------:R-:W-:Y:S01]  /*05b0*/  IMAD.SHL.U32 R22, R9, 0x4, RZ ;  /* 0x0000000409167824 */ /* 0x000fe200078e00ff */
[----:B------:R-:W-:-:S04]  /*05c0*/  @!UP0 UIADD3 UR4, -UR4, 0x100000, URZ ;  /* 0x0010000004048890 */ /* 0x000fc8000fffe13f */
[----:B------:R-:W-:Y:S02]  /*05d0*/  @!UP0 USHF.L.U32 UR5, UR4, 0xb, URZ ;  /* 0x0000000b04058899 */ /* 0x000fe4000800063f */
[----:B------:R-:W-:Y:S01]  /*05e0*/  @!UP0 USHF.L.U32 UR4, UR4, 0x1, URZ ;  /* 0x0000000104048899 */ /* 0x000fe2000800063f */
[----:B------:R-:W-:Y:S02]  /*05f0*/  LOP3.LUT R3, R3, 0xfffffffc, RZ, 0xc0, !PT ;  /* 0xfffffffc03037812 */ /* 0x000fe400078ec0ff */
[----:B------:R-:W-:Y:S01]  /*0600*/  LOP3.LUT R22, R9, 0xc, R22, 0x78, !PT ;  /* 0x0000000c09167812 */ /* 0x000fe200078e7816 */
[----:B-1----:R-:W-:Y:S02]  /*0610*/  IMAD.MOV R21, RZ, RZ, -R11 ;  /* 0x000000ffff157224 */ /* 0x002fe400078e0a0b */
[----:B------:R-:W-:Y:S01]  /*0620*/  IMAD.IADD R0, R2, 0x1, -R3 ;  /* 0x0000000102007824 */ /* 0x000fe200078e0a03 */
[----:B0-----:R-:W-:Y:S01]  /*0630*/  @!UP0 ULEA UR6, UR7, UR6, 0x18 ;  /* 0x0000000607068291 */ /* 0x001fe2000f8ec03f */
[----:B-----5:R-:W-:-:S03]  /*0640*/  IMAD.MOV R3, RZ, RZ, -R8 ;  /* 0x000000ffff037224 */ /* 0x020fc600078e0a08 */
[----:B------:R-:W-:Y:S01]  /*0650*/  ISETP.NE.AND P1, PT, R0, 0x3, PT ;  /* 0x000000030000780c */ /* 0x000fe20003f25270 */
[----:B------:R-:W-:Y:S01]  /*0660*/  VOTEU.ALL UP0, P0 ;  /* 0x00000000003f7886 */ /* 0x000fe20000000000 */
[----:B------:R-:W-:Y:S01]  /*0670*/  ISETP.LT.U32.AND P0, PT, R22, 0x4, !P2 ;  /* 0x000000041600780c */ /* 0x000fe20005701070 */
[----:B---3--:R-:W-:Y:S01]  /*0680*/  IMAD R3, R10, R3, UR8 ;  /* 0x000000080a037e24 */ /* 0x008fe2000f8e0203 */
[----:B------:R-:W-:Y:S01]  /*0690*/  ISETP.EQ.OR P1, PT, R0, RZ, !P1 ;  /* 0x000000ff0000720c */ /* 0x000fe20004f22670 */
[----:B--2---:R-:W-:Y:S01]  /*06a0*/  IMAD R9, R7, R21, R4 ;  /* 0x0000001507097224 */ /* 0x004fe200078e0204 */
[C---:B------:R-:W-:Y:S02]  /*06b0*/  ISETP.NE.AND P2, PT, R5.reuse, RZ, PT ;  /* 0x000000ff0500720c */ /* 0x040fe40003f45270 */
[----:B------:R-:W-:Y:S01]  /*06c0*/  ISETP.EQ.AND P1, PT, R5, RZ, P1 ;  /* 0x000000ff0500720c */ /* 0x000fe20000f22270 */
[----:B------:R-:W0:Y:S02]  /*06d0*/  FENCE.VIEW.ASYNC.S ;  /* 0x00000000000073c6 */ /* 0x000e240000000000 */
[----:B0-----:R0:W1:Y:S01]  /*06e0*/  @!UP0 SYNCS.EXCH.64 URZ, [UR6+0x60], UR4 ;  /* 0x00006004063f85b2 */ /* 0x0010620008000100 */
[----:B------:R-:W-:-:S02]  /*06f0*/  ISETP.NE.AND P4, PT, R9, R22, PT ;  /* 0x000000160900720c */ /* 0x000fc40003f85270 */
[----:B------:R-:W-:Y:S02]  /*0700*/  SEL R19, RZ, 0x1, !P1 ;  /* 0x00000001ff137807 */ /* 0x000fe40004800000 */
[----:B------:R-:W-:Y:S02]  /*0710*/  ISETP.EQ.OR P4, PT, R3, RZ, !P4 ;  /* 0x000000ff0300720c */ /* 0x000fe40006782670 */
[----:B------:R-:W-:Y:S02]  /*0720*/  SEL R19, R19, 0x2, P5 ;  /* 0x0000000213137807 */ /* 0x000fe40002800000 */
[----:B------:R-:W-:-:S04]  /*0730*/  PLOP3.LUT P0, PT, P0, P4, PT, 0x80, 0x0 ;  /* 0x000000000000781c */ /* 0x000fc80000709070 */
[----:B------:R-:W-:Y:S01]  /*0740*/  P2R R102, PR, RZ, 0x1 ;  /* 0x00000001ff667803 */ /* 0x000fe20000000000 */
[----:B------:R0:W2:Y:S01]  /*0750*/  @!UP1 SYNCS.EXCH.64 URZ, [UR6+0x68], UR4 ;  /* 0x00006804063f95b2 */ /* 0x0000a20008000100 */
[----:B------:R-:W-:Y:S01]  /*0760*/  NOP ;  /* 0x0000000000007918 */ /* 0x000fe20000000000 */
[----:B------:R-:W-:Y:S06]  /*0770*/  @!P3 BRA `(.L_x_3) ;  /* 0x000000000008b947 */ /* 0x000fec0003800000 */
[----:B-12-4-:R-:W-:Y:S01]  /*0780*/  UCGABAR_ARV ;  /* 0x00000000000079c7 */ /* 0x016fe20008000000 */
[----:B------:R-:W-:Y:S05]  /*0790*/  BRA `(.L_x_4) ;  /* 0x0000000000047947 */ /* 0x000fea0003800000 */
.L_x_3:
[----:B-12-4-:R-:W-:Y:S01]  /*07a0*/  NOP ;  /* 0x0000000000007918 */ /* 0x016fe20000000000 */
.L_x_4:
[----:B------:R-:W1:Y:S01]  /*07b0*/  LDC R2, c[0x0][0x65c] ;  /* 0x00019700ff027b82 */ /* 0x000e620000000800 */
[----:B------:R-:W-:Y:S01]  /*07c0*/  LOP3.LUT R5, R5, 0xffffefff, RZ, 0xc0, !PT ;  /* 0xffffefff05057812 */ /* 0x000fe200078ec0ff */
[----:B------:R-:W-:Y:S02]  /*07d0*/  IMAD.U32 R8, RZ, RZ, UR8 ;  /* 0x00000008ff087e24 */ /* 0x000fe4000f8e00ff */
[----:B------:R-:W-:Y:S01]  /*07e0*/  IMAD.MOV.U32 R9, RZ, RZ, RZ ;  /* 0x000000ffff097224 */ /* 0x000fe200078e00ff */
[----:B-1----:R-:W-:-:S13]  /*07f0*/  ISETP.NE.AND P1, PT, R2, 0x1, PT ;  /* 0x000000010200780c */ /* 0x002fda0003f25270 */
[----:B------:R-:W1:Y:S01]  /*0800*/  @P1 LDC R17, c[0x0][0x10] ;  /* 0x00000400ff111b82 */ /* 0x000e620000000800 */
[----:B------:R-:W-:Y:S01]  /*0810*/  @P1 LOP3.LUT R5, R5, 0x1000, RZ, 0xfc, !PT ;  /* 0x0000100005051812 */ /* 0x000fe200078efcff */
[----:B------:R-:W-:Y:S02]  /*0820*/  @P1 IMAD.MOV.U32 R5, RZ, RZ, RZ ;  /* 0x000000ffff051224 */ /* 0x000fe400078e00ff */
[----:B------:R-:W-:-:S04]  /*0830*/  @P1 IMAD.MOV.U32 R13, RZ, RZ, RZ ;  /* 0x000000ffff0d1224 */ /* 0x000fc800078e00ff */
[----:B------:R-:W2:Y:S01]  /*0840*/  @!P1 LDC R11, c[0x0][0xc] ;  /* 0x00000300ff0b9b82 */ /* 0x000ea20000000800 */
[----:B-1----:R-:W-:-:S04]  /*0850*/  @P1 IMAD.WIDE.U32 R16, R17, UR8, R4 ;  /* 0x0000000811101c25 */ /* 0x002fc8000f8e0004 */
[----:B------:R-:W-:Y:S02]  /*0860*/  @P1 IMAD.IADD R17, R17, 0x1, R13 ;  /* 0x0000000111111824 */ /* 0x000fe400078e020d */
[----:B--2---:R-:W-:-:S04]  /*0870*/  @!P1 IMAD.WIDE.U32 R8, R4, R11, R8 ;  /* 0x0000000b04089225 */ /* 0x004fc800078e0008 */
[----:B------:R-:W-:Y:S02]  /*0880*/  @!P1 IMAD.MOV.U32 R16, RZ, RZ, R8 ;  /* 0x000000ffff109224 */ /* 0x000fe400078e0008 */
[----:B------:R-:W-:Y:S01]  /*0890*/  @!P1 IMAD.MOV.U32 R17, RZ, RZ, R9 ;  /* 0x000000ffff119224 */ /* 0x000fe200078e0009 */
[----:B------:R-:W-:Y:S06]  /*08a0*/  @!P3 BRA `(.L_x_5) ;  /* 0x00000000000cb947 */ /* 0x000fec0003800000 */
[----:B------:R-:W-:Y:S01]  /*08b0*/  UCGABAR_WAIT ;  /* 0x0000000000007dc7 */ /* 0x000fe20008000000 */
[----:B------:R-:W-:Y:S01]  /*08c0*/  CCTL.IVALL ;  /* 0x00000000ff00798f */ /* 0x000fe20002000000 */
[----:B------:R-:W-:Y:S05]  /*08d0*/  BRA `(.L_x_6) ;  /* 0x0000000000047947 */ /* 0x000fea0003800000 */
.L_x_5:
[----:B------:R-:W-:Y:S06]  /*08e0*/  BAR.SYNC.DEFER_BLOCKING 0x0 ;  /* 0x0000000000007b1d */ /* 0x000fec0000010000 */
.L_x_6:
[----:B------:R-:W-:Y:S05]  /*08f0*/  @!P2 BRA `(.L_x_7) ;  /* 0x0000006c0030a947 */ /* 0x000fea0003800000 */
[----:B------:R-:W-:-:S13]  /*0900*/  ISETP.GT.U32.AND P0, PT, R6, 0x1, PT ;  /* 0x000000010600780c */ /* 0x000fda0003f04070 */
[----:B0-----:R-:W-:Y:S05]  /*0910*/  @P0 EXIT ;  /* 0x000000000000094d */ /* 0x001fea0003800000 */
[----:B------:R-:W-:Y:S01]  /*0920*/  ULDC.64 UR4, c[0x0][0x650] ;  /* 0x0001940000047ab9 */ /* 0x000fe20000000a00 */
[----:B------:R-:W-:Y:S01]  /*0930*/  PRMT R0, RZ, 0x7610, R0 ;  /* 0x00007610ff007816 */ /* 0x000fe20000000000 */
[----:B------:R-:W-:Y:S01]  /*0940*/  IMAD.MOV.U32 R98, RZ, RZ, -0x1 ;  /* 0xffffffffff627424 */ /* 0x000fe200078e00ff */
[----:B------:R-:W-:Y:S01]  /*0950*/  ISETP.GE.U32.AND P0, PT, R16, UR4, PT ;  /* 0x0000000410007c0c */ /* 0x000fe2000bf06070 */
[----:B------:R-:W-:Y:S02]  /*0960*/  IMAD.MOV.U32 R90, RZ, RZ, -0x1 ;  /* 0xffffffffff5a7424 */ /* 0x000fe400078e00ff */
[----:B------:R-:W-:Y:S01]  /*0970*/  IMAD.MOV.U32 R23, RZ, RZ, -0x1 ;  /* 0xffffffffff177424 */ /* 0x000fe200078e00ff */
[----:B------:R-:W-:-:S13]  /*0980*/  ISETP.GE.U32.AND.EX P0, PT, R17, UR5, PT, P0 ;  /* 0x0000000511007c0c */ /* 0x000fda000bf06100 */
[----:B------:R-:W-:Y:S05]  /*0990*/  @P0 BRA `(.L_x_8) ;  /* 0x00000004002c0947 */ /* 0x000fea0003800000 */
[----:B------:R-:W0:Y:S01]  /*09a0*/  LDC.64 R24, c[0x0][0x628] ;  /* 0x00018a00ff187b82 */ /* 0x000e220000000a00 */
[----:B------:R-:W-:Y:S02]  /*09b0*/  IMAD.MOV.U32 R8, RZ, RZ, R16 ;  /* 0x000000ffff087224 */ /* 0x000fe400078e0010 */
[----:B------:R-:W-:-:S05]  /*09c0*/  IMAD.MOV.U32 R9, RZ, RZ, R17 ;  /* 0x000000ffff097224 */ /* 0x000fca00078e0011 */
[----:B------:R-:W1:Y:S08]  /*09d0*/  LDC R0, c[0x0][0x630] ;  /* 0x00018c00ff007b82 */ /* 0x000e700000000800 */
[----:B------:R-:W2:Y:S01]  /*09e0*/  LDC.64 R26, c[0x0][0x620] ;  /* 0x00018800ff1a7b82 */ /* 0x000ea20000000a00 */
[----:B0-----:R-:W-:-:S04]  /*09f0*/  ISETP.NE.U32.AND P0, PT, R24, RZ, PT ;  /* 0x000000ff1800720c */ /* 0x001fc80003f05070 */
[----:B------:R-:W-:-:S13]  /*0a00*/  ISETP.NE.AND.EX P0, PT, R25, RZ, PT, P0 ;  /* 0x000000ff1900720c */ /* 0x000fda0003f05300 */
[----:B-12---:R-:W-:Y:S05]  /*0a10*/  @!P0 BRA `(.L_x_9) ;  /* 0x0000000000288947 */ /* 0x006fea0003800000 */
[----:B------:R-:W0:Y:S02]  /*0a20*/  LDC R13, c[0x0][0x634] ;  /* 0x00018d00ff0d7b82 */ /* 0x000e240000000800 */
[----:B0-----:R-:W-:-:S05]  /*0a30*/  IADD3 R13, P0, R16, R13, RZ ;  /* 0x0000000d100d7210 */ /* 0x001fca0007f1e0ff */
[----:B------:R-:W-:-:S04]  /*0a40*/  IMAD.X R15, RZ, RZ, R17, P0 ;  /* 0x000000ffff0f7224 */ /* 0x000fc800000e0611 */
[----:B------:R-:W-:-:S04]  /*0a50*/  IMAD.WIDE.U32 R8, R15, R24, RZ ;  /* 0x000000180f087225 */ /* 0x000fc800078e00ff */
[----:B------:R-:W-:-:S04]  /*0a60*/  IMAD.WIDE.U32 R10, P0, R13, R25, R8 ;  /* 0x000000190d0a7225 */ /* 0x000fc80007800008 */
[----:B------:R-:W-:-:S04]  /*0a70*/  IMAD.WIDE.U32 R8, R13, R24, RZ ;  /* 0x000000180d087225 */ /* 0x000fc800078e00ff */
[----:B------:R-:W-:Y:S01]  /*0a80*/  IMAD.X R13, RZ, RZ, RZ, P0 ;  /* 0x000000ffff0d7224 */ /* 0x000fe200000e06ff */
[----:B------:R-:W-:Y:S01]  /*0a90*/  IADD3 RZ, P0, R9, R10, RZ ;  /* 0x0000000a09ff7210 */ /* 0x000fe20007f1e0ff */
[----:B------:R-:W-:-:S04]  /*0aa0*/  IMAD.MOV.U32 R12, RZ, RZ, R11 ;  /* 0x000000ffff0c7224 */ /* 0x000fc800078e000b */
[----:B------:R-:W-:-:S08]  /*0ab0*/  IMAD.WIDE.U32.X R8, R15, R25, R12, P0 ;  /* 0x000000190f087225 */ /* 0x000fd000000e040c */
.L_x_9:
[----:B------:R-:W0:Y:S01]  /*0ac0*/  LDC.64 R24, c[0x0][0x640] ;  /* 0x00019000ff187b82 */ /* 0x000e220000000a00 */
[-CC-:B------:R-:W-:Y:S01]  /*0ad0*/  SHF.R.U64 R28, R8, R0.reuse, R9.reuse ;  /* 0x00000000081c7219 */ /* 0x180fe20000001209 */
[----:B------:R-:W-:Y:S01]  /*0ae0*/  IMAD R30, R7, R21, R4 ;  /* 0x00000015071e7224 */ /* 0x000fe200078e0204 */
[----:B------:R-:W-:Y:S01]  /*0af0*/  SHF.R.U32.HI R0, RZ, R0, R9 ;  /* 0x00000000ff007219 */ /* 0x000fe20000011609 */
[----:B------:R-:W-:Y:S01]  /*0b00*/  IMAD.MOV.U32 R21, RZ, RZ, 0x1 ;  /* 0x00000001ff157424 */ /* 0x000fe200078e00ff */
[----:B------:R-:W-:-:S03]  /*0b10*/  IADD3 R5, P0, RZ, -R28, RZ ;  /* 0x8000001cff057210 */ /* 0x000fc60007f1e0ff */
[----:B------:R-:W1:Y:S02]  /*0b20*/  LDC R6, c[0x0][0x618] ;  /* 0x00018600ff067b82 */ /* 0x000e640000000800 */
[----:B------:R-:W-:-:S04]  /*0b30*/  IMAD.X R9, RZ, RZ, ~R0, P0 ;  /* 0x000000ffff097224 */ /* 0x000fc800000e0e00 */
[-C--:B------:R-:W-:Y:S02]  /*0b40*/  IMAD R0, R9, R26.reuse, RZ ;  /* 0x0000001a09007224 */ /* 0x080fe400078e02ff */
[----:B------:R-:W2:Y:S01]  /*0b50*/  LDC R11, c[0x0][0x608] ;  /* 0x00018200ff0b7b82 */ /* 0x000ea20000000800 */
[----:B------:R-:W-:-:S04]  /*0b60*/  IMAD.WIDE.U32 R8, R5, R26, R16 ;  /* 0x0000001a05087225 */ /* 0x000fc800078e0010 */
[----:B------:R-:W-:-:S03]  /*0b70*/  IMAD R5, R5, R27, R0 ;  /* 0x0000001b05057224 */ /* 0x000fc600078e0200 */
[----:B------:R-:W3:Y:S01]  /*0b80*/  LDC R12, c[0x0][0x658] ;  /* 0x00019600ff0c7b82 */ /* 0x000ee20000000800 */
[----:B0-----:R-:W-:Y:S01]  /*0b90*/  ISETP.NE.U32.AND P0, PT, R24, RZ, PT ;  /* 0x000000ff1800720c */ /* 0x001fe20003f05070 */
[----:B------:R-:W-:Y:S02]  /*0ba0*/  IMAD.IADD R5, R9, 0x1, R5 ;  /* 0x0000000109057824 */ /* 0x000fe400078e0205 */
[----:B------:R-:W-:Y:S01]  /*0bb0*/  IMAD.MOV.U32 R9, RZ, RZ, -0x1 ;  /* 0xffffffffff097424 */ /* 0x000fe200078e00ff */
[----:B------:R-:W-:-:S03]  /*0bc0*/  ISETP.NE.AND.EX P0, PT, R25, RZ, PT, P0 ;  /* 0x000000ff1900720c */ /* 0x000fc60003f05300 */
[----:B------:R-:W0:Y:S01]  /*0bd0*/  LDC R15, c[0x0][0x600] ;  /* 0x00018000ff0f7b82 */ /* 0x000e220000000800 */
[-CC-:B-1----:R-:W-:Y:S02]  /*0be0*/  SHF.R.U64 R13, R8, R6.reuse, R5.reuse ;  /* 0x00000006080d7219 */ /* 0x182fe40000001205 */
[----:B------:R-:W-:-:S05]  /*0bf0*/  SHF.R.U32.HI R0, RZ, R6, R5 ;  /* 0x00000006ff007219 */ /* 0x000fca0000011605 */
[----:B------:R-:W1:Y:S01]  /*0c00*/  LDC R14, c[0x0][0x648] ;  /* 0x00019200ff0e7b82 */ /* 0x000e620000000800 */
[-CC-:B--2---:R-:W-:Y:S02]  /*0c10*/  SHF.R.U64 R27, R13, R11.reuse, R0.reuse ;  /* 0x0000000b0d1b7219 */ /* 0x184fe40000001200 */
[----:B------:R-:W-:-:S05]  /*0c20*/  SHF.R.U32.HI R5, RZ, R11, R0 ;  /* 0x0000000bff057219 */ /* 0x000fca0000011600 */
[----:B------:R-:W2:Y:S01]  /*0c30*/  LDC R20, c[0x0][0x638] ;  /* 0x00018e00ff147b82 */ /* 0x000ea20000000800 */
[-CC-:B---3--:R-:W-:Y:S02]  /*0c40*/  SHF.R.U64 R26, R27, R12.reuse, R5.reuse ;  /* 0x0000000c1b1a7219 */ /* 0x188fe40000001205 */
[-C--:B------:R-:W-:Y:S02]  /*0c50*/  SHF.L.U32 R0, R9, R12.reuse, RZ ;  /* 0x0000000c09007219 */ /* 0x080fe400000006ff */
[----:B------:R-:W-:Y:S01]  /*0c60*/  SHF.R.U32.HI R5, RZ, R12, R5 ;  /* 0x0000000cff057219 */ /* 0x000fe20000011605 */
[----:B------:R-:W-:Y:S01]  /*0c70*/  IMAD.MOV.U32 R4, RZ, RZ, R26 ;  /* 0x000000ffff047224 */ /* 0x000fe200078e001a */
[----:B------:R-:W-:Y:S01]  /*0c80*/  LOP3.LUT R10, RZ, R0, RZ, 0x33, !PT ;  /* 0x00000000ff0a7212 */ /* 0x000fe200078e33ff */
[----:B------:R-:W3:Y:S01]  /*0c90*/  LDC R23, c[0x0][0x610] ;  /* 0x00018400ff177b82 */ /* 0x000ee20000000800 */
[----:B------:R-:W-:Y:S05]  /*0ca0*/  @!P0 BRA `(.L_x_10) ;  /* 0x0000000000288947 */ /* 0x000fea0003800000 */
[----:B------:R-:W4:Y:S02]  /*0cb0*/  LDC R9, c[0x0][0x64c] ;  /* 0x00019300ff097b82 */ /* 0x000f240000000800 */
[----:B----4-:R-:W-:-:S05]  /*0cc0*/  IADD3 R9, P0, R26, R9, RZ ;  /* 0x000000091a097210 */ /* 0x010fca0007f1e0ff */
        /* <DEDUP_REMOVED lines=8> */
.L_x_10:
[----:B-1----:R-:W-:Y:S01]  /*0d50*/  SHF.R.U64 R4, R4, R14, R5 ;  /* 0x0000000e04047219 */ /* 0x002fe20000001205 */
[----:B0-----:R-:W-:Y:S01]  /*0d60*/  VIADD R6, R15, 0xffffffff ;  /* 0xffffffff0f067836 */ /* 0x001fe20000000000 */
[----:B------:R-:W-:Y:S02]  /*0d70*/  SHF.L.U32 R0, R21, R12, RZ ;  /* 0x0000000c15007219 */ /* 0x000fe400000006ff */
[----:B------:R-:W-:Y:S01]  /*0d80*/  LOP3.LUT R5, R27, R10, RZ, 0xc0, !PT ;  /* 0x0000000a1b057212 */ /* 0x000fe200078ec0ff */
[----:B------:R-:W-:Y:S01]  /*0d90*/  IMAD.MOV R7, RZ, RZ, -R4 ;  /* 0x000000ffff077224 */ /* 0x000fe200078e0a04 */
[----:B------:R-:W-:Y:S02]  /*0da0*/  SEL R3, R3, R30, !P1 ;  /* 0x0000001e03037207 */ /* 0x000fe40004800000 */
[----:B------:R-:W-:Y:S01]  /*0db0*/  LOP3.LUT R6, R13, R6, RZ, 0xc0, !PT ;  /* 0x000000060d067212 */ /* 0x000fe200078ec0ff */
[----:B------:R-:W-:Y:S02]  /*0dc0*/  IMAD R4, R0, R4, R5 ;  /* 0x0000000400047224 */ /* 0x000fe400078e0205 */
[----:B--2---:R-:W-:-:S02]  /*0dd0*/  IMAD R0, R7, R20, R26 ;  /* 0x0000001407007224 */ /* 0x004fc400078e021a */
[----:B---3--:R-:W-:Y:S02]  /*0de0*/  IMAD R3, R4, R23, R3 ;  /* 0x0000001704037224 */ /* 0x008fe400078e0203 */
[----:B------:R-:W-:Y:S02]  /*0df0*/  IMAD R98, R0, R15, R6 ;  /* 0x0000000f00627224 */ /* 0x000fe400078e0206 */
[----:B------:R-:W-:Y:S02]  /*0e00*/  IMAD.MOV.U32 R4, RZ, RZ, 0x1 ;  /* 0x00000001ff047424 */ /* 0x000fe400078e00ff */
[----:B------:R-:W-:Y:S01]  /*0e10*/  IMAD.MOV.U32 R23, RZ, RZ, R28 ;  /* 0x000000ffff177224 */ /* 0x000fe200078e001c */
[----:B------:R-:W-:Y:S02]  /*0e20*/  SEL R90, R98, R3, !P1 ;  /* 0x00000003625a7207 */ /* 0x000fe40004800000 */
[----:B------:R-:W-:Y:S02]  /*0e30*/  PRMT R0, R4, 0x7610, R0 ;  /* 0x0000761004007816 */ /* 0x000fe40000000000 */
[----:B------:R-:W-:-:S07]  /*0e40*/  SEL R98, R3, R98, !P1 ;  /* 0x0000006203627207 */ /* 0x000fce0004800000 */
.L_x_8:
[----:B------:R-:W-:-:S08]  /*0e50*/  NOP ;  /* 0x0000000000007918 */ /* 0x000fd00000000000 */
[----:B------:R-:W0:Y:S02]  /*0e60*/  USETMAXREG.TRY_ALLOC.CTAPOOL UP0, 0xe8 ;  /* 0x000000e8000079c8 */ /* 0x000e240008000600 */
[----:B0-----:R-:W-:-:S13]  /*0e70*/  PLOP3.LUT P0, PT, PT, PT, UP0, 0x80, 0x0 ;  /* 0x000000000000781c */ /* 0x001fda0003f0f008 */
[----:B------:R-:W-:Y:S05]  /*0e80*/  @!P0 BRA `(.L_x_8) ;  /* 0xfffffffc00f08947 */ /* 0x000fea000383ffff */
[----:B------:R-:W-:Y:S01]  /*0e90*/  ULDC.64 UR4, c[0x0][0x598] ;  /* 0x0001660000047ab9 */ /* 0x000fe20000000a00 */
[----:B------:R-:W-:Y:S01]  /*0ea0*/  ULDC.64 UR36, c[0x0][0x208] ;  /* 0x0000820000247ab9 */ /* 0x000fe20000000a00 */
[----:B------:R-:W-:-:S04]  /*0eb0*/  ISETP.NE.U32.AND P0, PT, RZ, UR4, PT ;  /* 0x00000004ff007c0c */ /* 0x000fc8000bf05070 */
[----:B------:R-:W-:-:S13]  /*0ec0*/  ISETP.NE.AND.EX P0, PT, RZ, UR5, PT, P0 ;  /* 0x00000005ff007c0c */ /* 0x000fda000bf05300 */
[----:B------:R-:W-:Y:S05]  /*0ed0*/  @!P0 BRA `(.L_x_11) ;  /* 0x00000000001c8947 */ /* 0x000fea0003800000 */
[----:B------:R-:W0:Y:S02]  /*0ee0*/  LDC.64 R4, c[0x0][0x598] ;  /* 0x00016600ff047b82 */ /* 0x000e240000000a00 */
[----:B0-----:R-:W2:Y:S02]  /*0ef0*/  LDG.E.64 R4, desc[UR36][R4.64] ;  /* 0x0000002404047981 */ /* 0x001ea4000c1e1b00 */
[----:B--2---:R-:W-:-:S04]  /*0f00*/  ISETP.NE.U32.AND P0, PT, R4, RZ, PT ;  /* 0x000000ff0400720c */ /* 0x004fc80003f05070 */
[----:B------:R-:W-:-:S13]  /*0f10*/  ISETP.NE.AND.EX P0, PT, R5, RZ, PT, P0 ;  /* 0x000000ff0500720c */ /* 0x000fda0003f05300 */
[----:B------:R-:W-:Y:S05]  /*0f20*/  @!P0 BRA `(.L_x_11) ;  /* 0x0000000000088947 */ /* 0x000fea0003800000 */
[----:B------:R0:W5:Y:S01]  /*0f30*/  LD.E R88, desc[UR36][R4.64] ;  /* 0x0000002404587980 */ /* 0x000162000c101900 */
[----:B------:R-:W-:Y:S05]  /*0f40*/  BRA `(.L_x_12) ;  /* 0x0000000000247947 */ /* 0x000fea0003800000 */
.L_x_11:
[----:B------:R-:W-:Y:S02]  /*0f50*/  ULDC.64 UR4, c[0x0][0x588] ;  /* 0x0001620000047ab9 */ /* 0x000fe40000000a00 */
[----:B------:R-:W-:-:S04]  /*0f60*/  ISETP.NE.U32.AND P0, PT, RZ, UR4, PT ;  /* 0x00000004ff007c0c */ /* 0x000fc8000bf05070 */
[----:B------:R-:W-:-:S13]  /*0f70*/  ISETP.NE.AND.EX P0, PT, RZ, UR5, PT, P0 ;  /* 0x00000005ff007c0c */ /* 0x000fda000bf05300 */
[----:B------:R-:W-:Y:S05]  /*0f80*/  @!P0 BRA `(.L_x_13) ;  /* 0x00000000000c8947 */ /* 0x000fea0003800000 */
[----:B------:R-:W0:Y:S02]  /*0f90*/  LDC.64 R88, c[0x0][0x588] ;  /* 0x00016200ff587b82 */ /* 0x000e240000000a00 */
[----:B0-----:R1:W5:Y:S01]  /*0fa0*/  LDG.E R88, desc[UR36][R88.64] ;  /* 0x0000002458587981 */ /* 0x001362000c1e1900 */
[----:B------:R-:W-:Y:S05]  /*0fb0*/  BRA `(.L_x_12) ;  /* 0x0000000000087947 */ /* 0x000fea0003800000 */
.L_x_13:
[----:B------:R-:W-:Y:S02]  /*0fc0*/  ULDC UR4, c[0x0][0x580] ;  /* 0x0001600000047ab9 */ /* 0x000fe40000000800 */
[----:B------:R-:W-:-:S07]  /*0fd0*/  IMAD.U32 R88, RZ, RZ, UR4 ;  /* 0x00000004ff587e24 */ /* 0x000fce000f8e00ff */
.L_x_12:
[----:B------:R-:W-:Y:S02]  /*0fe0*/  ULDC.64 UR4, c[0x0][0x5a0] ;  /* 0x0001680000047ab9 */ /* 0x000fe40000000a00 */
[----:B------:R-:W-:-:S04]  /*0ff0*/  ISETP.NE.U32.AND P0, PT, RZ, UR4, PT ;  /* 0x00000004ff007c0c */ /* 0x000fc8000bf05070 */
[----:B------:R-:W-:-:S13]  /*1000*/  ISETP.NE.AND.EX P0, PT, RZ, UR5, PT, P0 ;  /* 0x00000005ff007c0c */ /* 0x000fda000bf05300 */
[----:B------:R-:W-:Y:S05]  /*1010*/  @!P0 BRA `(.L_x_14) ;  /* 0x00000000001c8947 */ /* 0x000fea0003800000 */
[----:B0-----:R-:W0:Y:S02]  /*1020*/  LDC.64 R4, c[0x0][0x5a0] ;  /* 0x00016800ff047b82 */ /* 0x001e240000000a00 */
[----:B0-----:R-:W2:Y:S02]  /*1030*/  LDG.E.64 R4, desc[UR36][R4.64] ;  /* 0x0000002404047981 */ /* 0x001ea4000c1e1b00 */
[----:B--2---:R-:W-:-:S04]  /*1040*/  ISETP.NE.U32.AND P0, PT, R4, RZ, PT ;  /* 0x000000ff0400720c */ /* 0x004fc80003f05070 */
[----:B------:R-:W-:-:S13]  /*1050*/  ISETP.NE.AND.EX P0, PT, R5, RZ, PT, P0 ;  /* 0x000000ff0500720c */ /* 0x000fda0003f05300 */
[----:B------:R-:W-:Y:S05]  /*1060*/  @!P0 BRA `(.L_x_14) ;  /* 0x0000000000088947 */ /* 0x000fea0003800000 */
[----:B-1----:R0:W5:Y:S01]  /*1070*/  LD.E R89, desc[UR36][R4.64] ;  /* 0x0000002404597980 */ /* 0x002162000c101900 */
[----:B------:R-:W-:Y:S05]  /*1080*/  BRA `(.L_x_15) ;  /* 0x0000000000247947 */ /* 0x000fea0003800000 */
.L_x_14:
[----:B------:R-:W-:Y:S02]  /*1090*/  ULDC.64 UR4, c[0x0][0x590] ;  /* 0x0001640000047ab9 */ /* 0x000fe40000000a00 */
[----:B------:R-:W-:-:S04]  /*10a0*/  ISETP.NE.U32.AND P0, PT, RZ, UR4, PT ;  /* 0x00000004ff007c0c */ /* 0x000fc8000bf05070 */
[----:B------:R-:W-:-:S13]  /*10b0*/  ISETP.NE.AND.EX P0, PT, RZ, UR5, PT, P0 ;  /* 0x00000005ff007c0c */ /* 0x000fda000bf05300 */
[----:B------:R-:W-:Y:S05]  /*10c0*/  @!P0 BRA `(.L_x_16) ;  /* 0x00000000000c8947 */ /* 0x000fea0003800000 */
[----:B0-----:R-:W1:Y:S02]  /*10d0*/  LDC.64 R4, c[0x0][0x590] ;  /* 0x00016400ff047b82 */ /* 0x001e640000000a00 */
[----:B-1----:R1:W5:Y:S01]  /*10e0*/  LDG.E R89, desc[UR36][R4.64] ;  /* 0x0000002404597981 */ /* 0x002362000c1e1900 */
[----:B------:R-:W-:Y:S05]  /*10f0*/  BRA `(.L_x_15) ;  /* 0x0000000000087947 */ /* 0x000fea0003800000 */
.L_x_16:
[----:B------:R-:W-:Y:S02]  /*1100*/  ULDC UR4, c[0x0][0x584] ;  /* 0x0001610000047ab9 */ /* 0x000fe40000000800 */
[----:B-1----:R-:W-:-:S07]  /*1110*/  IMAD.U32 R89, RZ, RZ, UR4 ;  /* 0x00000004ff597e24 */ /* 0x002fce000f8e00ff */
.L_x_15:
[----:B------:R-:W-:-:S13]  /*1120*/  LOP3.LUT P0, RZ, R0, 0xff, RZ, 0xc0, !PT ;  /* 0x000000ff00ff7812 */ /* 0x000fda000780c0ff */
[----:B------:R-:W-:Y:S05]  /*1130*/  @!P0 EXIT ;  /* 0x000000000000894d */ /* 0x000fea0003800000 */
[----:B------:R-:W-:Y:S01]  /*1140*/  ULDC UR4, c[0x0][0x28c] ;  /* 0x0000a30000047ab9 */ /* 0x000fe20000000800 */
[----:B------:R-:W-:Y:S01]  /*1150*/  LOP3.LUT R103, R19, 0x1, RZ, 0xfc, !PT ;  /* 0x0000000113677812 */ /* 0x000fe200078efcff */
[----:B------:R-:W-:Y:S01]  /*1160*/  UIADD3 UR4, UR4, 0x3f, URZ ;  /* 0x0000003f04047890 */ /* 0x000fe2000fffe03f */
[----:B------:R-:W-:Y:S01]  /*1170*/  UMOV UR38, URZ ;  /* 0x0000003f00267c82 */ /* 0x000fe20008000000 */
[----:B------:R-:W-:Y:S02]  /*1180*/  UMOV UR39, URZ ;  /* 0x0000003f00277c82 */ /* 0x000fe40008000000 */
[----:B------:R-:W-:-:S04]  /*1190*/  USHF.R.S32.HI UR5, URZ, 0x1f, UR4 ;  /* 0x0000001f3f057899 */ /* 0x000fc80008011404 */
[----:B------:R-:W-:-:S04]  /*11a0*/  ULEA.HI UR5, UR5, UR4, URZ, 0x6 ;  /* 0x0000000405057291 */ /* 0x000fc8000f8f303f */
[----:B------:R-:W-:-:S12]  /*11b0*/  USHF.R.S32.HI UR40, URZ, 0x6, UR5 ;  /* 0x000000063f287899 */ /* 0x000fd80008011405 */
.L_x_162:
[----:B------:R-:W-:Y:S01]  /*11c0*/  LOP3.LUT R0, R18, 0x80, RZ, 0xc0, !PT ;  /* 0x0000008012007812 */ /* 0x000fe200078ec0ff */
[----:B------:R-:W2:Y:S01]  /*11d0*/  S2UR UR7, SR_CgaCtaId ;  /* 0x00000000000779c3 */ /* 0x000ea20000008800 */
[----:B------:R-:W-:Y:S02]  /*11e0*/  UMOV UR6, 0x400 ;  /* 0x0000040000067882 */ /* 0x000fe40000000000 */
[----:B------:R-:W-:-:S06]  /*11f0*/  SHF.R.U32.HI R0, RZ, 0x7, R0 ;  /* 0x00000007ff007819 */ /* 0x000fcc0000011600 */
[----:B---3--:R-:W3:Y:S01]  /*1200*/  SHFL.IDX PT, R0, R0, RZ, 0x1f ;  /* 0x00001fff00007589 */ /* 0x008ee200000e0000 */
[----:B--2---:R-:W-:Y:S01]  /*1210*/  ULEA UR6, UR7, UR6, 0x18 ;  /* 0x0000000607067291 */ /* 0x004fe2000f8ec03f */
[----:B---3--:R-:W-:-:S13]  /*1220*/  R2UR UR4, R0 ;  /* 0x00000000000472ca */ /* 0x008fda00000e0000 */
[----:B------:R-:W-:-:S04]  /*1230*/  ULEA.HI UR5, UR4, UR4, URZ, 0x1 ;  /* 0x0000000404057291 */ /* 0x000fc8000f8f083f */
[----:B------:R-:W-:-:S04]  /*1240*/  ULOP3.LUT UR5, UR5, 0x7fffe, URZ, 0xc0, !UPT ;  /* 0x0007fffe05057892 */ /* 0x000fc8000f8ec03f */
[----:B------:R-:W-:-:S03]  /*1250*/  UIADD3 UR5, UR4, -UR5, URZ ;  /* 0x8000000504057290 */ /* 0x000fc6000fffe03f */
[----:B------:R-:W-:Y:S01]  /*1260*/  ULDC UR4, c[0x0][0x28c] ;  /* 0x0000a30000047ab9 */ /* 0x000fe20000000800 */
[----:B------:R-:W-:Y:S01]  /*1270*/  ULEA UR5, UR5, UR6, 0xd ;  /* 0x0000000605057291 */ /* 0x000fe2000f8e683f */
[----:B------:R-:W-:-:S03]  /*1280*/  ISETP.LT.AND P0, PT, RZ, UR4, PT ;  /* 0x00000004ff007c0c */ /* 0x000fc6000bf01270 */
[----:B------:R-:W-:-:S04]  /*1290*/  UIADD3 UR5, UR5, 0x100, URZ ;  /* 0x0000010005057890 */ /* 0x000fc8000fffe03f */
[----:B------:R-:W-:-:S04]  /*12a0*/  USHF.R.U32.HI UR5, URZ, 0x4, UR5 ;  /* 0x000000043f057899 */ /* 0x000fc80008011605 */
[----:B------:R-:W-:Y:S02]  /*12b0*/  ULOP3.LUT UR41, UR5, 0x3fff, URZ, 0xc0, !UPT ;  /* 0x00003fff05297892 */ /* 0x000fe4000f8ec03f */
[----:B01--45:R-:W-:Y:S10]  /*12c0*/  @P0 BRA `(.L_x_17) ;  /* 0x0000000000400947 */ /* 0x033ff40003800000 */
[----:B------:R-:W-:Y:S01]  /*12d0*/  MOV R0, 0x0 ;  /* 0x0000000000007802 */ /* 0x000fe20000000f00 */
[----:B------:R-:W-:Y:S01]  /*12e0*/  ULDC.64 UR4, c[0x4][0x68] ;  /* 0x01001a0000047ab9 */ /* 0x000fe20000000a00 */
[----:B------:R-:W-:Y:S01]  /*12f0*/  ULDC.64 UR6, c[0x4][0x8] ;  /* 0x0100020000067ab9 */ /* 0x000fe20000000a00 */
[----:B01----:R-:W-:Y:S01]  /*1300*/  IMAD.U32 R4, RZ, RZ, UR4 ;  /* 0x00000004ff047e24 */ /* 0x003fe2000f8e00ff */
[----:B------:R0:W1:Y:S01]  /*1310*/  LDC.64 R14, c[0x4][R0] ;  /* 0x01000000000e7b82 */ /* 0x0000620000000a00 */
[----:B------:R-:W-:Y:S01]  /*1320*/  IMAD.U32 R5, RZ, RZ, UR5 ;  /* 0x00000005ff057e24 */ /* 0x000fe2000f8e00ff */
[----:B------:R-:W-:Y:S01]  /*1330*/  ULDC.64 UR4, c[0x4][0x70] ;  /* 0x01001c0000047ab9 */ /* 0x000fe20000000a00 */
[----:B------:R-:W-:Y:S02]  /*1340*/  IMAD.U32 R10, RZ, RZ, UR6 ;  /* 0x00000006ff0a7e24 */ /* 0x000fe4000f8e00ff */
[----:B------:R-:W-:Y:S02]  /*1350*/  IMAD.U32 R6, RZ, RZ, UR4 ;  /* 0x00000004ff067e24 */ /* 0x000fe4000f8e00ff */
[----:B------:R-:W-:-:S02]  /*1360*/  IMAD.U32 R7, RZ, RZ, UR5 ;  /* 0x00000005ff077e24 */ /* 0x000fc4000f8e00ff */
[----:B------:R-:W-:Y:S02]  /*1370*/  IMAD.U32 R11, RZ, RZ, UR7 ;  /* 0x00000007ff0b7e24 */ /* 0x000fe4000f8e00ff */
[----:B------:R-:W-:Y:S02]  /*1380*/  IMAD.MOV.U32 R8, RZ, RZ, 0x1e1 ;  /* 0x000001e1ff087424 */ /* 0x000fe400078e00ff */
[----:B------:R-:W-:Y:S02]  /*1390*/  IMAD.MOV.U32 R12, RZ, RZ, 0x1 ;  /* 0x00000001ff0c7424 */ /* 0x000fe400078e00ff */
[----:B0-----:R-:W-:-:S07]  /*13a0*/  IMAD.MOV.U32 R13, RZ, RZ, RZ ;  /* 0x000000ffff0d7224 */ /* 0x001fce00078e00ff */
[----:B------:R-:W-:-:S07]  /*13b0*/  LEPC R20, `(.L_x_17) ;  /* 0x000000001014794e */ /* 0x000fce0000000000 */
[----:B-1---5:R-:W-:Y:S05]  /*13c0*/  CALL.ABS.NOINC R14 ;  /* 0x000000000e007343 */ /* 0x022fea0003c00000 */
.L_x_17:
[----:B------:R-:W-:-:S13]  /*13d0*/  ISETP.NE.AND P0, PT, R103, 0x3, PT ;  /* 0x000000036700780c */ /* 0x000fda0003f05270 */
[----:B------:R-:W-:Y:S05]  /*13e0*/  @!P0 BRA `(.L_x_18) ;  /* 0x0000000000048947 */ /* 0x000fea0003800000 */
[----:B------:R-:W-:Y:S01]  /*13f0*/  BPT.TRAP 0x1 ;  /* 0x000000040000795c */ /* 0x000fe20000300000 */
.L_x_18:
[----:B------:R-:W2:Y:S01]  /*1400*/  S2UR UR5, SR_CgaCtaId ;  /* 0x00000000000579c3 */ /* 0x000ea20000008800 */
[----:B------:R-:W-:Y:S01]  /*1410*/  UMOV UR4, 0x400 ;  /* 0x0000040000047882 */ /* 0x000fe20000000000 */
[----:B------:R-:W-:Y:S02]  /*1420*/  IMAD.U32 R0, RZ, RZ, UR38 ;  /* 0x00000026ff007e24 */ /* 0x000fe4000f8e00ff */
[----:B------:R-:W-:-:S03]  /*1430*/  IMAD.U32 R3, RZ, RZ, UR39 ;  /* 0x00000027ff037e24 */ /* 0x000fc6000f8e00ff */
[----:B------:R-:W-:Y:S01]  /*1440*/  SHF.L.U32 R0, R0, 0x1f, RZ ;  /* 0x0000001f00007819 */ /* 0x000fe200000006ff */
[----:B--2---:R-:W-:-:S06]  /*1450*/  ULEA UR4, UR5, UR4, 0x18 ;  /* 0x0000000405047291 */ /* 0x004fcc000f8ec03f */
[----:B------:R-:W-:-:S04]  /*1460*/  IMAD.U32 R6, RZ, RZ, UR4 ;  /* 0x00000004ff067e24 */ /* 0x000fc8000f8e00ff */
[----:B------:R-:W-:-:S04]  /*1470*/  IMAD R3, R3, 0x8, R6 ;  /* 0x0000000803037824 */ /* 0x000fc800078e0206 */
[----:B------:R2:W3:Y:S01]  /*1480*/  SYNCS.PHASECHK.TRANS64.TRYWAIT P1, [R3+URZ], R0 ;  /* 0x00000000030075a7 */ /* 0x0004e2000802017f */
[----:B------:R-:W-:Y:S05]  /*1490*/  @!P0 BRA `(.L_x_19) ;  /* 0x0000000000048947 */ /* 0x000fea0003800000 */
[----:B------:R-:W-:Y:S01]  /*14a0*/  BPT.TRAP 0x1 ;  /* 0x000000040000795c */ /* 0x000fe20000300000 */
.L_x_19:
[----:B---3--:R-:W-:Y:S05]  /*14b0*/  @P1 BRA `(.L_x_20) ;  /* 0x0000000000081947 */ /* 0x008fea0003800000 */
[----:B------:R-:W3:Y:S02]  /*14c0*/  SYNCS.PHASECHK.TRANS64.TRYWAIT P1, [R3+URZ], R0 ;  /* 0x00000000030075a7 */ /* 0x000ee4000802017f */
[----:B---3--:R-:W-:Y:S05]  /*14d0*/  @!P1 BRA `(.L_x_21) ;  /* 0x0000007400c49947 */ /* 0x008fea0003800000 */
.L_x_20:
[----:B------:R-:W-:-:S04]  /*14e0*/  UISETP.LT.AND UP0, UPT, UR40, 0x1, UPT ;  /* 0x000000012800788c */ /* 0x000fc8000bf01270 */
[----:B------:R-:W-:-:S06]  /*14f0*/  USEL UR4, UR40, 0x1, UP0 ;  /* 0x0000000128047887 */ /* 0x000fcc0008000000 */
[----:B--23--:R-:W-:Y:S01]  /*1500*/  IMAD.U32 R0, RZ, RZ, UR4 ;  /* 0x00000004ff007e24 */ /* 0x00cfe2000f8e00ff */
[----:B------:R-:W-:Y:S05]  /*1510*/  WARPSYNC.ALL ;  /* 0x0000000000007948 */ /* 0x000fea0003800000 */
[----:B------:R-:W-:-:S04]  /*1520*/  IADD3 R0, -R0, UR40, RZ ;  /* 0x0000002800007c10 */ /* 0x000fc8000fffe1ff */
[----:B------:R-:W-:Y:S02]  /*1530*/  ISETP.GE.AND P1, PT, R0, 0x1, PT ;  /* 0x000000010000780c */ /* 0x000fe40003f26270 */
[----:B------:R-:W-:Y:S01]  /*1540*/  R2UR UR4, R6 ;  /* 0x00000000060472ca */ /* 0x000fe200000e0000 */
[----:B------:R-:W-:Y:S01]  /*1550*/  WARPGROUP.ARRIVE ;  /* 0x00000000000079c5 */ /* 0x000fe20000000000 */
[----:B------:R-:W-:Y:S01]  /*1560*/  UMOV UR9, 0x40000040 ;  /* 0x4000004000097882 */ /* 0x000fe20000000000 */
[----:B------:R-:W-:-:S10]  /*1570*/  UMOV UR11, 0x40000040 ;  /* 0x40000040000b7882 */ /* 0x000fd40000000000 */
[----:B------:R-:W-:-:S04]  /*1580*/  UIADD3 UR4, UR4, 0x28100, URZ ;  /* 0x0002810004047890 */ /* 0x000fc8000fffe03f */
[----:B------:R-:W-:-:S04]  /*1590*/  USHF.R.U32.HI UR4, URZ, 0x4, UR4 ;  /* 0x000000043f047899 */ /* 0x000fc80008011604 */
[----:B------:R-:W-:Y:S02]  /*15a0*/  ULOP3.LUT UR5, UR4, 0x3fff, URZ, 0xc0, !UPT ;  /* 0x00003fff04057892 */ /* 0x000fe4000f8ec03f */
[----:B------:R-:W-:Y:S02]  /*15b0*/  ULOP3.LUT UR4, UR41, 0x10000, URZ, 0xfc, !UPT ;  /* 0x0001000029047892 */ /* 0x000fe4000f8efc3f */
[----:B------:R-:W-:Y:S02]  /*15c0*/  ULOP3.LUT UR5, UR5, 0x10000, URZ, 0xfc, !UPT ;  /* 0x0001000005057892 */ /* 0x000fe4000f8efc3f */
[----:B------:R-:W-:Y:S02]  /*15d0*/  ULEA UR7, UR39, UR4, 0xb ;  /* 0x0000000427077291 */ /* 0x000fe4000f8e583f */
[----:B------:R-:W-:Y:S02]  /*15e0*/  ULEA UR6, UR39, UR5, 0x9 ;  /* 0x0000000527067291 */ /* 0x000fe4000f8e483f */
[----:B------:R-:W-:-:S03]  /*15f0*/  UIADD3 UR12, UR7, 0x400, URZ ;  /* 0x00000400070c7890 */ /* 0x000fc6000fffe03f */
[----:B------:R-:W-:Y:S02]  /*1600*/  UMOV UR8, UR7 ;  /* 0x0000000700087c82 */ /* 0x000fe40008000000 */
[----:B------:R-:W-:Y:S02]  /*1610*/  UMOV UR10, UR6 ;  /* 0x00000006000a7c82 */ /* 0x000fe40008000000 */
[----:B------:R-:W-:Y:S01]  /*1620*/  HGMMA.64x64x16.F32 R56, gdesc[UR8], RZ, !UPT, gsb0 ;  /* 0x00e00000083879f0 */ /* 0x000fe2000c0008ff */
[----:B------:R-:W-:Y:S01]  /*1630*/  UMOV UR8, UR12 ;  /* 0x0000000c00087c82 */ /* 0x000fe20008000000 */
[----:B------:R-:W-:Y:S01]  /*1640*/  UMOV UR9, 0x40000040 ;  /* 0x4000004000097882 */ /* 0x000fe20000000000 */
[----:B------:R-:W-:Y:S01]  /*1650*/  UIADD3 UR12, UR7, 0x402, URZ ;  /* 0x00000402070c7890 */ /* 0x000fe2000fffe03f */
[----:B------:R-:W-:Y:S02]  /*1660*/  WARPGROUP.DEPBAR.LE gsb0, 0x0 ;  /* 0x00008000000079c5 */ /* 0x000fe40000010000 */
[----:B------:R-:W-:-:S06]  /*1670*/  WARPGROUP.ARRIVE ;  /* 0x00000000000079c5 */ /* 0x000fcc0000000000 */
[----:B------:R-:W-:Y:S01]  /*1680*/  HGMMA.64x64x16.F32 R24, gdesc[UR8], RZ, !UPT, gsb0 ;  /* 0x00e00000081879f0 */ /* 0x000fe2000c0008ff */
[----:B------:R-:W-:Y:S02]  /*1690*/  UIADD3 UR8, UR7, 0x2, URZ ;  /* 0x0000000207087890 */ /* 0x000fe4000fffe03f */
[----:B------:R-:W-:Y:S01]  /*16a0*/  UIADD3 UR10, UR6, 0x2, URZ ;  /* 0x00000002060a7890 */ /* 0x000fe2000fffe03f */
[----:B------:R-:W-:Y:S01]  /*16b0*/  UMOV UR9, 0x40000040 ;  /* 0x4000004000097882 */ /* 0x000fe20000000000 */
[----:B------:R-:W-:Y:S01]  /*16c0*/  UMOV UR11, 0x40000040 ;  /* 0x40000040000b7882 */ /* 0x000fe20000000000 */
[----:B------:R-:W-:Y:S02]  /*16d0*/  WARPGROUP.DEPBAR.LE gsb0, 0x0 ;  /* 0x00008000000079c5 */ /* 0x000fe40000010000 */
[----:B------:R-:W-:-:S06]  /*16e0*/  WARPGROUP.ARRIVE ;  /* 0x00000000000079c5 */ /* 0x000fcc0000000000 */
[----:B------:R-:W-:Y:S01]  /*16f0*/  HGMMA.64x64x16.F32 R56, gdesc[UR8], R56, gsb0 ;  /* 0x00e00000083879f0 */ /* 0x000fe20008000838 */
[----:B------:R-:W-:Y:S01]  /*1700*/  UMOV UR8, UR12 ;  /* 0x0000000c00087c82 */ /* 0x000fe20008000000 */
[----:B------:R-:W-:Y:S01]  /*1710*/  UMOV UR9, 0x40000040 ;  /* 0x4000004000097882 */ /* 0x000fe20000000000 */
[----:B------:R-:W-:Y:S01]  /*1720*/  UIADD3 UR12, UR7, 0x404, URZ ;  /* 0x00000404070c7890 */ /* 0x000fe2000fffe03f */
[----:B------:R-:W-:Y:S02]  /*1730*/  WARPGROUP.DEPBAR.LE gsb0, 0x0 ;  /* 0x00008000000079c5 */ /* 0x000fe40000010000 */
[----:B------:R-:W-:-:S06]  /*1740*/  WARPGROUP.ARRIVE ;  /* 0x00000000000079c5 */ /* 0x000fcc0000000000 */
[----:B------:R-:W-:Y:S01]  /*1750*/  HGMMA.64x64x16.F32 R24, gdesc[UR8], R24, gsb0 ;  /* 0x00e00000081879f0 */ /* 0x000fe20008000818 */
        /* <DEDUP_REMOVED lines=9> */
[----:B------:R-:W-:Y:S02]  /*17f0*/  WARPGROUP.DEPBAR.LE gsb0, 0x0 ;  /* 0x00008000000079c5 */ /* 0x000fe40000010000 */
[----:B------:R-:W-:-:S06]  /*1800*/  WARPGROUP.ARRIVE ;  /* 0x00000000000079c5 */ /* 0x000fcc0000000000 */
[----:B------:R-:W-:Y:S01]  /*1810*/  HGMMA.64x64x16.F32 R24, gdesc[UR8], R24, gsb0 ;  /* 0x00e00000081879f0 */ /* 0x000fe20008000818 */
[----:B------:R-:W-:Y:S02]  /*1820*/  UIADD3 UR8, UR7, 0x6, URZ ;  /* 0x0000000607087890 */ /* 0x000fe4000fffe03f */
[----:B------:R-:W-:Y:S01]  /*1830*/  UIADD3 UR10, UR6, 0x6, URZ ;  /* 0x00000006060a7890 */ /* 0x000fe2000fffe03f */
[----:B------:R-:W-:Y:S01]  /*1840*/  UMOV UR9, 0x40000040 ;  /* 0x4000004000097882 */ /* 0x000fe20000000000 */
[----:B------:R-:W-:Y:S01]  /*1850*/  UMOV UR11, 0x40000040 ;  /* 0x40000040000b7882 */ /* 0x000fe20000000000 */
[----:B------:R-:W-:Y:S01]  /*1860*/  UIADD3 UR7, UR7, 0x406, URZ ;  /* 0x0000040607077890 */ /* 0x000fe2000fffe03f */
[----:B------:R-:W-:Y:S02]  /*1870*/  WARPGROUP.DEPBAR.LE gsb0, 0x0 ;  /* 0x00008000000079c5 */ /* 0x000fe40000010000 */
[----:B------:R-:W-:-:S06]  /*1880*/  WARPGROUP.ARRIVE ;  /* 0x00000000000079c5 */ /* 0x000fcc0000000000 */
[----:B------:R-:W-:Y:S01]  /*1890*/  HGMMA.64x64x16.F32 R56, gdesc[UR8], R56, gsb0 ;  /* 0x00e00000083879f0 */ /* 0x000fe20008000838 */
[----:B------:R-:W-:Y:S01]  /*18a0*/  UMOV UR8, UR7 ;  /* 0x0000000700087c82 */ /* 0x000fe20008000000 */
[----:B------:R-:W-:Y:S01]  /*18b0*/  UMOV UR9, 0x40000040 ;  /* 0x4000004000097882 */ /* 0x000fe20000000000 */
[----:B------:R-:W-:Y:S02]  /*18c0*/  WARPGROUP.DEPBAR.LE gsb0, 0x0 ;  /* 0x00008000000079c5 */ /* 0x000fe40000010000 */
[----:B------:R-:W-:-:S06]  /*18d0*/  WARPGROUP.ARRIVE ;  /* 0x00000000000079c5 */ /* 0x000fcc0000000000 */
[----:B------:R-:W-:Y:S03]  /*18e0*/  HGMMA.64x64x16.F32 R24, gdesc[UR8], R24, gsb0 ;  /* 0x00e00000081879f0 */ /* 0x000fe60008000818 */
[----:B------:R-:W-:Y:S02]  /*18f0*/  WARPGROUP.DEPBAR.LE gsb0, 0x0 ;  /* 0x00008000000079c5 */ /* 0x000fe40000010000 */
[----:B------:R-:W-:Y:S05]  /*1900*/  @!P1 BRA `(.L_x_22) ;  /* 0x0000000400849947 */ /* 0x000fea0003800000 */
[----:B------:R-:W-:Y:S02]  /*1910*/  UIADD3 UR6, UR39, 0x1, URZ ;  /* 0x0000000127067890 */ /* 0x000fe4000fffe03f */
[----:B------:R-:W-:Y:S02]  /*1920*/  IMAD.U32 R3, RZ, RZ, UR39 ;  /* 0x00000027ff037e24 */ /* 0x000fe4000f8e00ff */
[----:B------:R-:W-:-:S04]  /*1930*/  UISETP.NE.AND UP0, UPT, UR6, 0x5, UPT ;  /* 0x000000050600788c */ /* 0x000fc8000bf05270 */
[----:B------:R-:W-:Y:S02]  /*1940*/  USEL UR7, URZ, 0x1, UP0 ;  /* 0x000000013f077887 */ /* 0x000fe40008000000 */
[----:B------:R-:W-:Y:S02]  /*1950*/  USEL UR6, UR6, URZ, UP0 ;  /* 0x0000003f06067287 */ /* 0x000fe40008000000 */
[----:B------:R-:W-:-:S06]  /*1960*/  ULOP3.LUT UR7, UR38, UR7, URZ, 0x3c, !UPT ;  /* 0x0000000726077292 */ /* 0x000fcc000f8e3c3f */
[----:B------:R-:W-:-:S07]  /*1970*/  IMAD.U32 R7, RZ, RZ, UR7 ;  /* 0x00000007ff077e24 */ /* 0x000fce000f8e00ff */
.L_x_29:
[----:B------:R-:W-:Y:S05]  /*1980*/  @!P0 BRA `(.L_x_23) ;  /* 0x0000000000048947 */ /* 0x000fea0003800000 */
[----:B------:R-:W-:Y:S01]  /*1990*/  BPT.TRAP 0x1 ;  /* 0x000000040000795c */ /* 0x000fe20000300000 */
.L_x_23:
[----:B------:R-:W2:Y:S01]  /*19a0*/  S2UR UR8, SR_CgaCtaId ;  /* 0x00000000000879c3 */ /* 0x000ea20000008800 */
[----:B------:R-:W-:Y:S01]  /*19b0*/  UMOV UR7, 0x400 ;  /* 0x0000040000077882 */ /* 0x000fe20000000000 */
[----:B01----:R-:W-:Y:S01]  /*19c0*/  IMAD.U32 R5, RZ, RZ, UR6 ;  /* 0x00000006ff057e24 */ /* 0x003fe2000f8e00ff */
[----:B------:R-:W-:Y:S01]  /*19d0*/  SHF.L.U32 R4, R7, 0x1f, RZ ;  /* 0x0000001f07047819 */ /* 0x000fe200000006ff */
[----:B--2---:R-:W-:-:S06]  /*19e0*/  ULEA UR7, UR8, UR7, 0x18 ;  /* 0x0000000708077291 */ /* 0x004fcc000f8ec03f */
[----:B------:R-:W-:-:S04]  /*19f0*/  IMAD.U32 R6, RZ, RZ, UR7 ;  /* 0x00000007ff067e24 */ /* 0x000fc8000f8e00ff */
[----:B------:R-:W-:-:S04]  /*1a00*/  IMAD R5, R5, 0x8, R6 ;  /* 0x0000000805057824 */ /* 0x000fc800078e0206 */
[----:B------:R0:W1:Y:S01]  /*1a10*/  SYNCS.PHASECHK.TRANS64.TRYWAIT P1, [R5+URZ], R4 ;  /* 0x00000004050075a7 */ /* 0x000062000802017f */
[----:B------:R-:W-:Y:S05]  /*1a20*/  @!P0 BRA `(.L_x_24) ;  /* 0x0000000000048947 */ /* 0x000fea0003800000 */
[----:B------:R-:W-:Y:S01]  /*1a30*/  BPT.TRAP 0x1 ;  /* 0x000000040000795c */ /* 0x000fe20000300000 */
.L_x_24:
[----:B-1----:R-:W-:Y:S05]  /*1a40*/  @P1 BRA `(.L_x_25) ;  /* 0x0000000000081947 */ /* 0x002fea0003800000 */
[----:B------:R-:W1:Y:S02]  /*1a50*/  SYNCS.PHASECHK.TRANS64.TRYWAIT P1, [R5+URZ], R4 ;  /* 0x00000004050075a7 */ /* 0x000e64000802017f */
[----:B-1----:R-:W-:Y:S05]  /*1a60*/  @!P1 BRA `(.L_x_26) ;  /* 0x0000007000749947 */ /* 0x002fea0003800000 */
.L_x_25:
[----:B------:R-:W-:Y:S01]  /*1a70*/  ULEA UR7, UR6, UR5, 0x9 ;  /* 0x0000000506077291 */ /* 0x000fe2000f8e483f */
[----:B------:R-:W-:Y:S01]  /*1a80*/  WARPGROUP.ARRIVE ;  /* 0x00000000000079c5 */ /* 0x000fe20000000000 */
[----:B------:R-:W-:Y:S01]  /*1a90*/  ULEA UR12, UR6, UR4, 0xb ;  /* 0x00000004060c7291 */ /* 0x000fe2000f8e583f */
[----:B------:R-:W-:Y:S01]  /*1aa0*/  UMOV UR11, 0x40000040 ;  /* 0x40000040000b7882 */ /* 0x000fe20000000000 */
[----:B------:R-:W-:Y:S02]  /*1ab0*/  UMOV UR9, 0x40000040 ;  /* 0x4000004000097882 */ /* 0x000fe40000000000 */
[----:B------:R-:W-:Y:S01]  /*1ac0*/  UIADD3 UR13, UR12, 0x400, URZ ;  /* 0x000004000c0d7890 */ /* 0x000fe2000fffe03f */
[----:B------:R-:W-:Y:S02]  /*1ad0*/  UMOV UR10, UR7 ;  /* 0x00000007000a7c82 */ /* 0x000fe40008000000 */
[----:B------:R-:W-:Y:S02]  /*1ae0*/  UMOV UR8, UR12 ;  /* 0x0000000c00087c82 */ /* 0x000fe40008000000 */
[----:B------:R-:W-:Y:S01]  /*1af0*/  HGMMA.64x64x16.F32 R56, gdesc[UR8], R56, gsb0 ;  /* 0x00e00000083879f0 */ /* 0x000fe20008000838 */
[----:B------:R-:W-:Y:S01]  /*1b00*/  UMOV UR9, 0x40000040 ;  /* 0x4000004000097882 */ /* 0x000fe20000000000 */
[----:B------:R-:W-:Y:S01]  /*1b10*/  UMOV UR8, UR13 ;  /* 0x0000000d00087c82 */ /* 0x000fe20008000000 */
[----:B------:R-:W-:Y:S01]  /*1b20*/  UIADD3 UR13, UR12, 0x402, URZ ;  /* 0x000004020c0d7890 */ /* 0x000fe2000fffe03f */
[----:B------:R-:W-:-:S02]  /*1b30*/  WARPGROUP.DEPBAR.LE gsb0, 0x0 ;  /* 0x00008000000079c5 */ /* 0x000fc40000010000 */
        /* <DEDUP_REMOVED lines=42> */
[----:B------:R-:W-:Y:S01]  /*1de0*/  BPT.TRAP 0x1 ;  /* 0x000000040000795c */ /* 0x000fe20000300000 */
.L_x_27:
[----:B------:R-:W-:-:S13]  /*1df0*/  ISETP.NE.AND P1, PT, R102, RZ, PT ;  /* 0x000000ff6600720c */ /* 0x000fda0003f25270 */
[----:B01----:R-:W-:-:S04]  /*1e00*/  @P1 IMAD R4, R3, 0x8, R6 ;  /* 0x0000000803041824 */ /* 0x003fc800078e0206 */
[----:B------:R-:W-:-:S05]  /*1e10*/  @P1 VIADD R5, R4, 0x28 ;  /* 0x0000002804051836 */ /* 0x000fca0000000000 */
[----:B------:R-:W-:-:S04]  /*1e20*/  @P1 PRMT R5, R22, 0x654, R5 ;  /* 0x0000065416051816 */ /* 0x000fc80000000005 */
[----:B------:R0:W-:Y:S01]  /*1e30*/  @P1 SYNCS.ARRIVE.TRANS64.RED.A1T0 RZ, [R5+URZ], RZ ;  /* 0x000000ff05ff19a7 */ /* 0x0001e2000810043f */
[----:B------:R-:W-:-:S13]  /*1e40*/  ISETP.GT.U32.AND P1, PT, R19, 0x1, PT ;  /* 0x000000011300780c */ /* 0x000fda0003f24070 */
[----:B0-----:R-:W-:Y:S05]  /*1e50*/  @P1 BRA `(.L_x_28) ;  /* 0x0000000000041947 */ /* 0x001fea0003800000 */
[----:B------:R-:W-:Y:S01]  /*1e60*/  BPT.TRAP 0x1 ;  /* 0x000000040000795c */ /* 0x000fe20000300000 */
.L_x_28:
[----:B------:R-:W-:Y:S01]  /*1e70*/  UIADD3 UR6, UR6, 0x1, URZ ;  /* 0x0000000106067890 */ /* 0x000fe2000fffe03f */
[C---:B------:R-:W-:Y:S01]  /*1e80*/  ISETP.GT.AND P2, PT, R0.reuse, 0x1, PT ;  /* 0x000000010000780c */ /* 0x040fe20003f44270 */
[----:B------:R-:W-:Y:S02]  /*1e90*/  VIADD R3, R3, 0x1 ;  /* 0x0000000103037836 */ /* 0x000fe40000000000 */
[----:B------:R-:W-:Y:S01]  /*1ea0*/  UISETP.NE.AND UP0, UPT, UR6, 0x5, UPT ;  /* 0x000000050600788c */ /* 0x000fe2000bf05270 */
[----:B------:R-:W-:Y:S02]  /*1eb0*/  VIADD R0, R0, 0xffffffff ;  /* 0xffffffff00007836 */ /* 0x000fe40000000000 */
[C---:B------:R-:W-:Y:S01]  /*1ec0*/  ISETP.NE.AND P1, PT, R3.reuse, 0x5, PT ;  /* 0x000000050300780c */ /* 0x040fe20003f25270 */
[----:B------:R-:W-:Y:S02]  /*1ed0*/  USEL UR7, URZ, 0x1, UP0 ;  /* 0x000000013f077887 */ /* 0x000fe40008000000 */
[----:B------:R-:W-:Y:S01]  /*1ee0*/  USEL UR6, UR6, URZ, UP0 ;  /* 0x0000003f06067287 */ /* 0x000fe20008000000 */
[----:B------:R-:W-:-:S03]  /*1ef0*/  SEL R3, R3, RZ, P1 ;  /* 0x000000ff03037207 */ /* 0x000fc60000800000 */
[----:B------:R-:W-:Y:S01]  /*1f00*/  LOP3.LUT R7, R7, UR7, RZ, 0x3c, !PT ;  /* 0x0000000707077c12 */ /* 0x000fe2000f8e3cff */
[----:B------:R-:W-:Y:S07]  /*1f10*/  @P2 BRA `(.L_x_29) ;  /* 0xfffffff800982947 */ /* 0x000fee000383ffff */
.L_x_22:
[----:B------:R-:W2:Y:S02]  /*1f20*/  LDC R0, c[0x0][0x28c] ;  /* 0x0000a300ff007b82 */ /* 0x000ea40000000800 */
[----:B--2---:R-:W-:-:S13]  /*1f30*/  ISETP.GE.AND P1, PT, R0, 0x1, PT ;  /* 0x000000010000780c */ /* 0x004fda0003f26270 */
[----:B------:R-:W-:Y:S05]  /*1f40*/  @!P1 BRA `(.L_x_30) ;  /* 0x0000000000509947 */ /* 0x000fea0003800000 */
[----:B------:R-:W-:Y:S05]  /*1f50*/  @!P0 BRA `(.L_x_31) ;  /* 0x0000000000048947 */ /* 0x000fea0003800000 */
[----:B------:R-:W-:Y:S01]  /*1f60*/  BPT.TRAP 0x1 ;  /* 0x000000040000795c */ /* 0x000fe20000300000 */
.L_x_31:
[----:B------:R-:W-:Y:S01]  /*1f70*/  ISETP.NE.AND P1, PT, R102, RZ, PT ;  /* 0x000000ff6600720c */ /* 0x000fe20003f25270 */
[----:B------:R-:W-:Y:S01]  /*1f80*/  BSSY B0, `(.L_x_32) ;  /* 0x000000e000007945 */ /* 0x000fe20003800000 */
[----:B------:R-:W-:-:S11]  /*1f90*/  ISETP.GT.U32.AND P0, PT, R19, 0x1, PT ;  /* 0x000000011300780c */ /* 0x000fd60003f04070 */
[----:B------:R-:W-:Y:S05]  /*1fa0*/  @!P1 BRA `(.L_x_33) ;  /* 0x00000000002c9947 */ /* 0x000fea0003800000 */
[----:B------:R-:W-:-:S04]  /*1fb0*/  UISETP.LT.AND UP0, UPT, UR40, 0x1, UPT ;  /* 0x000000012800788c */ /* 0x000fc8000bf01270 */
[----:B------:R-:W-:-:S04]  /*1fc0*/  USEL UR6, UR40, 0x1, UP0 ;  /* 0x0000000128067887 */ /* 0x000fc80008000000 */
[----:B------:R-:W-:-:S04]  /*1fd0*/  UIADD3 UR6, UR39, UR40, -UR6 ;  /* 0x0000002827067290 */ /* 0x000fc8000fffe806 */
[----:B------:R-:W-:-:S04]  /*1fe0*/  UIMAD.WIDE.U32 UR4, UR6, -0x33333333, URZ ;  /* 0xcccccccd060478a5 */ /* 0x000fc8000f8e003f */
[----:B------:R-:W-:-:S04]  /*1ff0*/  USHF.R.U32.HI UR4, URZ, 0x2, UR5 ;  /* 0x000000023f047899 */ /* 0x000fc80008011605 */
[----:B------:R-:W-:-:S06]  /*2000*/  UIMAD UR6, UR4, -0x5, UR6 ;  /* 0xfffffffb040678a4 */ /* 0x000fcc000f8e0206 */
[----:B------:R-:W-:-:S04]  /*2010*/  IMAD.U32 R3, RZ, RZ, UR6 ;  /* 0x00000006ff037e24 */ /* 0x000fc8000f8e00ff */
[----:B------:R-:W-:-:S04]  /*2020*/  IMAD R0, R3, 0x8, R6 ;  /* 0x0000000803007824 */ /* 0x000fc800078e0206 */
[----:B------:R-:W-:-:S05]  /*2030*/  VIADD R3, R0, 0x28 ;  /* 0x0000002800037836 */ /* 0x000fca0000000000 */
[----:B------:R-:W-:-:S04]  /*2040*/  PRMT R3, R22, 0x654, R3 ;  /* 0x0000065416037816 */ /* 0x000fc80000000003 */
[----:B------:R2:W-:Y:S03]  /*2050*/  SYNCS.ARRIVE.TRANS64.RED.A1T0 RZ, [R3+URZ], RZ ;  /* 0x000000ff03ff79a7 */ /* 0x0005e6000810043f */
.L_x_33:
[----:B------:R-:W-:Y:S05]  /*2060*/  BSYNC B0 ;  /* 0x0000000000007941 */ /* 0x000fea0003800000 */
.L_x_32:
[----:B------:R-:W-:Y:S05]  /*2070*/  @P0 BRA `(.L_x_30) ;  /* 0x0000000000040947 */ /* 0x000fea0003800000 */
[----:B------:R-:W-:Y:S01]  /*2080*/  BPT.TRAP 0x1 ;  /* 0x000000040000795c */ /* 0x000fe20000300000 */
.L_x_30:
[----:B------:R-:W3:Y:S01]  /*2090*/  LDC R6, c[0x0][0x288] ;  /* 0x0000a200ff067b82 */ /* 0x000ee20000000800 */
[--C-:B------:R-:W-:Y:S01]  /*20a0*/  SHF.R.U32.HI R0, RZ, 0x2, R18.reuse ;  /* 0x00000002ff007819 */ /* 0x100fe20000011612 */
[----:B------:R-:W-:Y:S01]  /*20b0*/  IMAD.SHL.U32 R11, R90, 0x40, RZ ;  /* 0x000000405a0b7824 */ /* 0x000fe200078e00ff */
[----:B01----:R-:W-:Y:S01]  /*20c0*/  SHF.R.U32.HI R5, RZ, 0x7, R18 ;  /* 0x00000007ff057819 */ /* 0x003fe20000011612 */
[----:B------:R-:W-:Y:S01]  /*20d0*/  UIADD3 UR39, UR40, UR39, URZ ;  /* 0x0000002728277290 */ /* 0x000fe2000fffe03f */
[----:B--2---:R-:W-:Y:S01]  /*20e0*/  LOP3.LUT R3, R0, 0x7, RZ, 0xc0, !PT ;  /* 0x0000000700037812 */ /* 0x004fe200078ec0ff */
[----:B------:R-:W-:Y:S01]  /*20f0*/  ULDC UR7, c[0x0][0x284] ;  /* 0x0000a10000077ab9 */ /* 0x000fe20000000800 */
[----:B------:R-:W-:Y:S01]  /*2100*/  LOP3.LUT R0, R5, 0x1, RZ, 0xc0, !PT ;  /* 0x0000000105007812 */ /* 0x000fe200078ec0ff */
[----:B------:R-:W-:Y:S01]  /*2110*/  UISETP.GT.U32.AND UP0, UPT, UR39, 0x4, UPT ;  /* 0x000000042700788c */ /* 0x000fe2000bf04070 */
[C---:B------:R-:W-:Y:S01]  /*2120*/  LOP3.LUT R4, R18.reuse, 0x60, RZ, 0xc0, !PT ;  /* 0x0000006012047812 */ /* 0x040fe200078ec0ff */
[----:B------:R-:W-:Y:S01]  /*2130*/  UISETP.GE.U32.AND UP1, UPT, UR40, 0x5, UPT ;  /* 0x000000052800788c */ /* 0x000fe2000bf26070 */
[----:B------:R-:W-:Y:S01]  /*2140*/  LOP3.LUT R5, R18, 0x3, RZ, 0xc0, !PT ;  /* 0x0000000312057812 */ /* 0x000fe200078ec0ff */
[----:B------:R-:W-:Y:S01]  /*2150*/  IMAD.SHL.U32 R8, R0, 0x40, RZ ;  /* 0x0000004000087824 */ /* 0x000fe200078e00ff */
[----:B------:R-:W-:Y:S01]  /*2160*/  SHF.R.U32.HI R4, RZ, 0x1, R4 ;  /* 0x00000001ff047819 */ /* 0x000fe20000011604 */
[----:B------:R-:W-:Y:S01]  /*2170*/  UISETP.LT.U32.AND UP0, UPT, UR40, 0x5, UP0 ;  /* 0x000000052800788c */ /* 0x000fe20008701070 */
[----:B------:R-:W-:Y:S01]  /*2180*/  SHF.R.S32.HI R15, RZ, 0x1f, R23 ;  /* 0x0000001fff0f7819 */ /* 0x000fe20000011417 */
[----:B------:R-:W-:Y:S01]  /*2190*/  ULDC.64 UR8, c[0x0][0x5d0] ;  /* 0x0001740000087ab9 */ /* 0x000fe20000000a00 */
[--C-:B------:R-:W-:Y:S01]  /*21a0*/  IADD3 R7, RZ, -R4, -R3.reuse ;  /* 0x80000004ff077210 */ /* 0x100fe20007ffe803 */
[----:B------:R-:W-:Y:S01]  /*21b0*/  UIMAD.WIDE.U32 UR4, UR39, -0x33333333, URZ ;  /* 0xcccccccd270478a5 */ /* 0x000fe2000f8e003f */
[----:B------:R-:W-:Y:S01]  /*21c0*/  LOP3.LUT R3, R8, 0x40, R3, 0xe2, !PT ;  /* 0x0000004008037812 */ /* 0x000fe200078ee203 */
[----:B------:R-:W-:Y:S01]  /*21d0*/  IMAD.SHL.U32 R8, R18, 0x2, RZ ;  /* 0x0000000212087824 */ /* 0x000fe200078e00ff */
[----:B------:R-:W-:Y:S01]  /*21e0*/  USEL UR6, URZ, 0x1, !UP0 ;  /* 0x000000013f067887 */ /* 0x000fe2000c000000 */
[----:B------:R-:W-:Y:S01]  /*21f0*/  IMAD R0, R0, -0x40, R7 ;  /* 0xffffffc000007824 */ /* 0x000fe200078e0207 */
[----:B------:R-:W-:Y:S01]  /*2200*/  USHF.R.U32.HI UR4, URZ, 0x2, UR5 ;  /* 0x000000023f047899 */ /* 0x000fe20008011605 */
[----:B---3--:R-:W-:Y:S01]  /*2210*/  IMAD R10, R5, -0x2, R6 ;  /* 0xfffffffe050a7824 */ /* 0x008fe200078e0206 */
[C---:B------:R-:W-:Y:S01]  /*2220*/  ISETP.GE.AND P0, PT, R11.reuse, R6, PT ;  /* 0x000000060b00720c */ /* 0x040fe20003f06270 */
[C---:B------:R-:W-:Y:S01]  /*2230*/  IMAD.SHL.U32 R5, R98.reuse, 0x100, RZ ;  /* 0x0000010062057824 */ /* 0x040fe200078e00ff */
[----:B------:R-:W-:Y:S01]  /*2240*/  LOP3.LUT R8, R11, 0x6, R8, 0xf8, !PT ;  /* 0x000000060b087812 */ /* 0x000fe200078ef808 */
[----:B------:R-:W-:Y:S01]  /*2250*/  IMAD R6, R15, UR8, RZ ;  /* 0x000000080f067c24 */ /* 0x000fe2000f8e02ff */
[----:B------:R-:W-:Y:S01]  /*2260*/  ULOP3.LUT UR38, UR38, UR6, URZ, 0x3c, !UPT ;  /* 0x0000000626267292 */ /* 0x000fe2000f8e3c3f */
[----:B------:R-:W-:Y:S01]  /*2270*/  IMAD.WIDE R98, R98, 0x100, RZ ;  /* 0x0000010062627825 */ /* 0x000fe200078e02ff */
[----:B------:R-:W-:Y:S01]  /*2280*/  ISETP.GE.OR P0, PT, R5, UR7, P0 ;  /* 0x0000000705007c0c */ /* 0x000fe20008706670 */
[----:B------:R-:W-:Y:S01]  /*2290*/  UIMAD UR39, UR4, -0x5, UR39 ;  /* 0xfffffffb042778a4 */ /* 0x000fe2000f8e0227 */
[----:B------:R-:W-:Y:S01]  /*22a0*/  SHF.R.S32.HI R9, RZ, 0x1f, R8 ;  /* 0x0000001fff097819 */ /* 0x000fe20000011408 */
[----:B------:R-:W-:Y:S01]  /*22b0*/  IMAD R13, R23, UR9, R6 ;  /* 0x00000009170d7c24 */ /* 0x000fe2000f8e0206 */
[----:B------:R-:W-:Y:S01]  /*22c0*/  LOP3.LUT R113, R98, R3, R4, 0xfe, !PT ;  /* 0x0000000362717212 */ /* 0x000fe200078efe04 */
[----:B------:R-:W-:Y:S01]  /*22d0*/  @UP1 ULOP3.LUT UR38, UR38, 0x1, UR4, 0x78, !UPT ;  /* 0x0000000126261892 */ /* 0x000fe2000f8e7804 */
[----:B------:R-:W-:Y:S01]  /*22e0*/  IADD3 R3, -R5, UR7, R0 ;  /* 0x0000000705037c10 */ /* 0x000fe2000fffe100 */
[----:B------:R-:W-:-:S04]  /*22f0*/  IMAD.WIDE.U32 R6, R23, UR8, R8 ;  /* 0x0000000817067c25 */ /* 0x000fc8000f8e0008 */
[----:B------:R-:W-:Y:S02]  /*2300*/  IMAD.IADD R7, R7, 0x1, R13 ;  /* 0x0000000107077824 */ /* 0x000fe400078e020d */
[----:B------:R-:W-:Y:S02]  /*2310*/  IMAD.IADD R4, R10, 0x1, -R11 ;  /* 0x000000010a047824 */ /* 0x000fe400078e0a0b */
[----:B------:R-:W-:Y:S01]  /*2320*/  IMAD.MOV.U32 R0, RZ, RZ, -0x1 ;  /* 0xffffffffff007424 */ /* 0x000fe200078e00ff */
[----:B------:R-:W-:Y:S06]  /*2330*/  @P0 BRA `(.L_x_34) ;  /* 0x0000004800f40947 */ /* 0x000fec0003800000 */
[----:B------:R-:W0:Y:S01]  /*2340*/  LDC.64 R10, c[0x0][0x5c8] ;  /* 0x00017200ff0a7b82 */ /* 0x000e220000000a00 */
[----:B-----5:R-:W-:Y:S01]  /*2350*/  FSETP.NEU.AND P1, PT, R89, RZ, PT ;  /* 0x000000ff5900720b */ /* 0x020fe20003f2d000 */
[----:B------:R-:W-:Y:S01]  /*2360*/  BSSY B0, `(.L_x_34) ;  /* 0x00004ba000007945 */ /* 0x000fe20003800000 */
[----:B------:R-:W-:-:S04]  /*2370*/  ISETP.GT.AND P5, PT, R4, RZ, PT ;  /* 0x000000ff0400720c */ /* 0x000fc80003fa4270 */
[----:B------:R-:W-:Y:S01]  /*2380*/  ISETP.GT.AND P0, PT, R3, RZ, P5 ;  /* 0x000000ff0300720c */ /* 0x000fe20002f04270 */
[-C--:B0-----:R-:W-:Y:S02]  /*2390*/  IMAD R12, R99, R10.reuse, RZ ;  /* 0x0000000a630c7224 */ /* 0x081fe400078e02ff */
[----:B------:R-:W-:-:S04]  /*23a0*/  IMAD.WIDE.U32 R104, R113, R10, R6 ;  /* 0x0000000a71687225 */ /* 0x000fc800078e0006 */
[----:B------:R-:W-:-:S04]  /*23b0*/  IMAD R5, R113, R11, R12 ;  /* 0x0000000b71057224 */ /* 0x000fc800078e020c */
[----:B------:R-:W-:Y:S01]  /*23c0*/  IMAD.IADD R107, R105, 0x1, R5 ;  /* 0x00000001696b7824 */ /* 0x000fe200078e0205 */
[----:B------:R-:W-:Y:S06]  /*23d0*/  @!P1 BRA `(.L_x_35) ;  /* 0x00000034000c9947 */ /* 0x000fec0003800000 */
[----:B------:R-:W0:Y:S01]  /*23e0*/  LDC.64 R20, c[0x0][0x5b8] ;  /* 0x00016e00ff147b82 */ /* 0x000e220000000a00 */
[----:B------:R-:W-:-:S07]  /*23f0*/  ULDC.64 UR4, c[0x0][0x5c0] ;  /* 0x0001700000047ab9 */ /* 0x000fce0000000a00 */
[----:B------:R-:W1:Y:S08]  /*2400*/  LDC.64 R96, c[0x0][0x5b0] ;  /* 0x00016c00ff607b82 */ /* 0x000e700000000a00 */
[----:B------:R-:W2:Y:S01]  /*2410*/  LDC.64 R12, c[0x0][0x5a8] ;  /* 0x00016a00ff0c7b82 */ /* 0x000ea20000000a00 */
[-C--:B0-----:R-:W-:Y:S02]  /*2420*/  IMAD R6, R15, R20.reuse, RZ ;  /* 0x000000140f067224 */ /* 0x081fe400078e02ff */
[----:B------:R-:W-:-:S04]  /*2430*/  IMAD.WIDE.U32 R94, R23, R20, R8 ;  /* 0x00000014175e7225 */ /* 0x000fc800078e0008 */
[----:B------:R-:W-:Y:S02]  /*2440*/  IMAD R111, R23, R21, R6 ;  /* 0x00000015176f7224 */ /* 0x000fe400078e0206 */
[-C--:B-1----:R-:W-:Y:S02]  /*2450*/  IMAD R6, R99, R96.reuse, RZ ;  /* 0x0000006063067224 */ /* 0x082fe400078e02ff */
[----:B------:R-:W-:Y:S02]  /*2460*/  IMAD.IADD R93, R95, 0x1, R111 ;  /* 0x000000015f5d7824 */ /* 0x000fe400078e026f */
[----:B------:R-:W-:Y:S02]  /*2470*/  IMAD.MOV.U32 R92, RZ, RZ, R94 ;  /* 0x000000ffff5c7224 */ /* 0x000fe400078e005e */
[C---:B------:R-:W-:Y:S02]  /*2480*/  IMAD R21, R113.reuse, R97, R6 ;  /* 0x0000006171157224 */ /* 0x040fe400078e0206 */
[----:B------:R-:W-:-:S04]  /*2490*/  IMAD.WIDE.U32 R6, R113, R96, R92 ;  /* 0x0000006071067225 */ /* 0x000fc800078e005c */
[----:B------:R-:W-:Y:S01]  /*24a0*/  IMAD.IADD R5, R7, 0x1, R21 ;  /* 0x0000000107057824 */ /* 0x000fe200078e0215 */
[----:B--2---:R-:W-:-:S04]  /*24b0*/  LEA R90, P1, R6, R12, 0x1 ;  /* 0x0000000c065a7211 */ /* 0x004fc800078208ff */
[----:B------:R-:W-:-:S05]  /*24c0*/  LEA.HI.X R91, R6, R13, R5, 0x1, P1 ;  /* 0x0000000d065b7211 */ /* 0x000fca00008f0c05 */
[----:B------:R-:W2:Y:S01]  /*24d0*/  @P0 LDG.E.LTC128B.U16 R5, desc[UR36][R90.64] ;  /* 0x000000245a050981 */ /* 0x000ea2000c1e1520 */
[----:B------:R-:W-:Y:S01]  /*24e0*/  ISETP.GT.AND P3, PT, R4, 0x1, PT ;  /* 0x000000010400780c */ /* 0x000fe20003f64270 */
[----:B------:R-:W-:Y:S01]  /*24f0*/  IMAD.WIDE.U32 R6, R113, R96, R8 ;  /* 0x0000006071067225 */ /* 0x000fe200078e0008 */
[----:B------:R-:W-:Y:S03]  /*2500*/  BSSY B1, `(.L_x_36) ;  /* 0x0000013000017945 */ /* 0x000fe60003800000 */
[----:B------:R-:W-:Y:S02]  /*2510*/  IMAD.IADD R7, R21, 0x1, R7 ;  /* 0x0000000115077824 */ /* 0x000fe400078e0207 */
[----:B------:R-:W-:-:S04]  /*2520*/  IMAD.WIDE.U32 R100, R23, R20, R6 ;  /* 0x0000001417647225 */ /* 0x000fc800078e0006 */
[----:B------:R-:W-:Y:S01]  /*2530*/  IMAD.IADD R7, R111, 0x1, R101 ;  /* 0x000000016f077824 */ /* 0x000fe200078e0265 */
[----:B------:R-:W-:Y:S02]  /*2540*/  LEA R6, P2, R100, R12, 0x1 ;  /* 0x0000000c64067211 */ /* 0x000fe400078408ff */
[----:B------:R-:W-:Y:S02]  /*2550*/  SHF.L.U64.HI R101, R96, 0x3, R97 ;  /* 0x0000000360657819 */ /* 0x000fe40000010261 */
[----:B------:R-:W-:Y:S01]  /*2560*/  LEA.HI.X R7, R100, R13, R7, 0x1, P2 ;  /* 0x0000000d64077211 */ /* 0x000fe200010f0c07 */
[----:B------:R-:W-:Y:S02]  /*2570*/  IMAD.SHL.U32 R100, R96, 0x8, RZ ;  /* 0x0000000860647824 */ /* 0x000fe400078e00ff */
[----:B--2---:R-:W-:-:S05]  /*2580*/  HADD2.F32 R14, -RZ, R5.H0_H0 ;  /* 0x20000005ff0e7230 */ /* 0x004fca0000004100 */
[----:B------:R-:W-:Y:S01]  /*2590*/  FMUL R15, R14, R89 ;  /* 0x000000590e0f7220 */ /* 0x000fe20000400000 */
[----:B------:R-:W-:-:S03]  /*25a0*/  LEA R14, P1, R104, UR4, 0x1 ;  /* 0x00000004680e7c11 */ /* 0x000fc6000f8208ff */
[----:B------:R-:W-:Y:S01]  /*25b0*/  FFMA R56, R56, R88, R15 ;  /* 0x0000005838387223 */ /* 0x000fe2000000000f */
[----:B------:R-:W-:Y:S02]  /*25c0*/  LEA.HI.X R15, R104, UR5, R107, 0x1, P1 ;  /* 0x00000005680f7c11 */ /* 0x000fe400088f0c6b */
[----:B------:R-:W-:Y:S02]  /*25d0*/  ISETP.GT.AND P1, PT, R3, RZ, P3 ;  /* 0x000000ff0300720c */ /* 0x000fe40001f24270 */
[----:B------:R-:W-:Y:S02]  /*25e0*/  F2FP.F16.F32.PACK_AB R56, RZ, R56 ;  /* 0x00000038ff38723e */ /* 0x000fe400000000ff */
[----:B------:R-:W-:-:S03]  /*25f0*/  P2R R107, PR, RZ, 0x8 ;  /* 0x00000008ff6b7803 */ /* 0x000fc60000000000 */
[----:B------:R0:W-:Y:S06]  /*2600*/  @P0 STG.E.U16 desc[UR36][R14.64], R56 ;  /* 0x000000380e000986 */ /* 0x0001ec000c101524 */
[----:B------:R-:W-:Y:S05]  /*2610*/  @!P1 BRA `(.L_x_37) ;  /* 0x0000000000049947 */ /* 0x000fea0003800000 */
[----:B------:R1:W5:Y:S02]  /*2620*/  LDG.E.LTC128B.U16 R5, desc[UR36][R6.64+0x2] ;  /* 0x0000022406057981 */ /* 0x000364000c1e1520 */
.L_x_37:
[----:B------:R-:W-:Y:S05]  /*2630*/  BSYNC B1 ;  /* 0x0000000000017941 */ /* 0x000fea0003800000 */
.L_x_36:
[----:B0----5:R-:W-:Y:S01]  /*2640*/  HADD2.F32 R56, -RZ, R5.H0_H0 ;  /* 0x20000005ff387230 */ /* 0x021fe20000004100 */
[----:B------:R-:W-:Y:S01]  /*2650*/  ISETP.GT.AND P0, PT, R3, 0x8, P5 ;  /* 0x000000080300780c */ /* 0x000fe20002f04270 */
[----:B------:R-:W-:-:S04]  /*2660*/  IMAD.WIDE.U32 R104, R113, R96, R100 ;  /* 0x0000006071687225 */ /* 0x000fc800078e0064 */
[----:B------:R-:W-:Y:S01]  /*2670*/  FMUL R56, R56, R89 ;  /* 0x0000005938387220 */ /* 0x000fe20000400000 */
[----:B------:R-:W-:Y:S01]  /*2680*/  IMAD.IADD R105, R21, 0x1, R105 ;  /* 0x0000000115697824 */ /* 0x000fe200078e0269 */
[----:B------:R-:W-:Y:S02]  /*2690*/  IADD3 R21, P2, R94, R104, RZ ;  /* 0x000000685e157210 */ /* 0x000fe40007f5e0ff */
[----:B------:R-:W-:-:S03]  /*26a0*/  FFMA R56, R57, R88, R56 ;  /* 0x0000005839387223 */ /* 0x000fc60000000038 */
[----:B------:R-:W-:Y:S01]  /*26b0*/  IMAD.X R106, R105, 0x1, R93, P2 ;  /* 0x00000001696a7824 */ /* 0x000fe200010e065d */
[C---:B------:R-:W-:Y:S02]  /*26c0*/  LEA R90, P2, R21.reuse, R12, 0x1 ;  /* 0x0000000c155a7211 */ /* 0x040fe400078408ff */
[----:B------:R-:W-:Y:S02]  /*26d0*/  F2FP.F16.F32.PACK_AB R56, RZ, R56 ;  /* 0x00000038ff38723e */ /* 0x000fe400000000ff */
[--C-:B------:R-:W-:Y:S02]  /*26e0*/  LEA.HI.X R91, R21, R13, R106.reuse, 0x1, P2 ;  /* 0x0000000d155b7211 */ /* 0x100fe400010f0c6a */
[----:B------:R-:W-:Y:S02]  /*26f0*/  PRMT R57, R56, 0x7610, R57 ;  /* 0x0000761038397816 */ /* 0x000fe40000000039 */
[----:B------:R-:W-:-:S03]  /*2700*/  PRMT R106, R5, 0x7610, R106 ;  /* 0x00007610056a7816 */ /* 0x000fc6000000006a */
[----:B------:R0:W-:Y:S04]  /*2710*/  @P1 STG.E.U16 desc[UR36][R14.64+0x2], R57 ;  /* 0x000002390e001986 */ /* 0x0001e8000c101524 */
[----:B------:R2:W3:Y:S01]  /*2720*/  @P0 LDG.E.LTC128B.U16 R106, desc[UR36][R90.64] ;  /* 0x000000245a6a0981 */ /* 0x0004e2000c1e1520 */
[----:B------:R-:W-:Y:S01]  /*2730*/  IADD3 R104, P1, R8, R104, RZ ;  /* 0x0000006808687210 */ /* 0x000fe20007f3e0ff */
[----:B------:R-:W-:Y:S01]  /*2740*/  IMAD.SHL.U32 R109, R10, 0x10, RZ ;  /* 0x000000100a6d7824 */ /* 0x000fe200078e00ff */
[----:B------:R-:W-:Y:S03]  /*2750*/  BSSY B1, `(.L_x_38) ;  /* 0x0000011000017945 */ /* 0x000fe60003800000 */
[----:B------:R-:W-:-:S02]  /*2760*/  IMAD.X R105, R9, 0x1, R105, P1 ;  /* 0x0000000109697824 */ /* 0x000fc400008e0669 */
[----:B------:R-:W-:Y:S01]  /*2770*/  IMAD.WIDE.U32 R104, R23, R20, R104 ;  /* 0x0000001417687225 */ /* 0x000fe200078e0068 */
[----:B--2---:R-:W-:-:S03]  /*2780*/  IADD3 R90, P2, R109, R14, RZ ;  /* 0x0000000e6d5a7210 */ /* 0x004fc60007f5e0ff */
[----:B------:R-:W-:Y:S01]  /*2790*/  IMAD.IADD R21, R111, 0x1, R105 ;  /* 0x000000016f157824 */ /* 0x000fe200078e0269 */
[----:B------:R-:W-:-:S05]  /*27a0*/  SHF.L.U64.HI R105, R10, 0x4, R11 ;  /* 0x000000040a697819 */ /* 0x000fca000001020b */
[----:B------:R-:W-:Y:S02]  /*27b0*/  IMAD.X R91, R105, 0x1, R15, P2 ;  /* 0x00000001695b7824 */ /* 0x000fe400010e060f */
[----:B---3--:R-:W-:-:S05]  /*27c0*/  HADD2.F32 R56, -RZ, R106.H0_H0 ;  /* 0x2000006aff387230 */ /* 0x008fca0000004100 */
[----:B------:R-:W-:Y:S01]  /*27d0*/  FMUL R5, R56, R89 ;  /* 0x0000005938057220 */ /* 0x000fe20000400000 */
[----:B------:R-:W-:-:S03]  /*27e0*/  LEA R56, P1, R104, R12, 0x1 ;  /* 0x0000000c68387211 */ /* 0x000fc600078208ff */
[----:B------:R-:W-:Y:S01]  /*27f0*/  FFMA R5, R58, R88, R5 ;  /* 0x000000583a057223 */ /* 0x000fe20000000005 */
[----:B0-----:R-:W-:Y:S02]  /*2800*/  LEA.HI.X R57, R104, R13, R21, 0x1, P1 ;  /* 0x0000000d68397211 */ /* 0x001fe400008f0c15 */
[----:B------:R-:W-:Y:S02]  /*2810*/  ISETP.GT.AND P1, PT, R3, 0x8, P3 ;  /* 0x000000080300780c */ /* 0x000fe40001f24270 */
[----:B------:R-:W-:-:S05]  /*2820*/  F2FP.F16.F32.PACK_AB R5, RZ, R5 ;  /* 0x00000005ff05723e */ /* 0x000fca00000000ff */
[----:B------:R0:W-:Y:S06]  /*2830*/  @P0 STG.E.U16 desc[UR36][R90.64], R5 ;  /* 0x000000055a000986 */ /* 0x0001ec000c101524 */
[----:B------:R-:W-:Y:S05]  /*2840*/  @!P1 BRA `(.L_x_39) ;  /* 0x0000000000049947 */ /* 0x000fea0003800000 */
[----:B------:R2:W5:Y:S02]  /*2850*/  LDG.E.LTC128B.U16 R106, desc[UR36][R56.64+0x2] ;  /* 0x00000224386a7981 */ /* 0x000564000c1e1520 */
.L_x_39:
[----:B------:R-:W-:Y:S05]  /*2860*/  BSYNC B1 ;  /* 0x0000000000017941 */ /* 0x000fea0003800000 */
.L_x_38:
[----:B-----5:R-:W-:Y:S01]  /*2870*/  HADD2.F32 R58, -RZ, R106.H0_H0 ;  /* 0x2000006aff3a7230 */ /* 0x020fe20000004100 */
[C---:B------:R-:W-:Y:S01]  /*2880*/  SHF.L.U64.HI R21, R10.reuse, 0x8, R11 ;  /* 0x000000080a157819 */ /* 0x040fe2000001020b */
[----:B0-----:R-:W-:Y:S01]  /*2890*/  IMAD.SHL.U32 R5, R10, 0x100, RZ ;  /* 0x000001000a057824 */ /* 0x001fe200078e00ff */
[----:B------:R-:W-:Y:S01]  /*28a0*/  ISETP.GT.AND P3, PT, R4, 0x8, PT ;  /* 0x000000080400780c */ /* 0x000fe20003f64270 */
[----:B------:R-:W-:Y:S01]  /*28b0*/  BSSY B1, `(.L_x_40) ;  /* 0x000000e000017945 */ /* 0x000fe20003800000 */
[----:B------:R-:W-:Y:S02]  /*28c0*/  FMUL R58, R58, R89 ;  /* 0x000000593a3a7220 */ /* 0x000fe40000400000 */
[----:B------:R-:W-:Y:S02]  /*28d0*/  IADD3 R10, P0, P2, R5, R14, R109 ;  /* 0x0000000e050a7210 */ /* 0x000fe40007a1e06d */
[----:B------:R-:W-:Y:S01]  /*28e0*/  FFMA R58, R59, R88, R58 ;  /* 0x000000583b3a7223 */ /* 0x000fe2000000003a */
[----:B------:R-:W-:Y:S01]  /*28f0*/  IMAD.MOV.U32 R59, RZ, RZ, R91 ;  /* 0x000000ffff3b7224 */ /* 0x000fe200078e005b */
[----:B------:R-:W-:-:S02]  /*2900*/  IADD3.X R11, R21, R15, R105, P0, P2 ;  /* 0x0000000f150b7210 */ /* 0x000fc400007e4469 */
[----:B------:R-:W-:Y:S02]  /*2910*/  ISETP.GT.AND P0, PT, R3, RZ, P3 ;  /* 0x000000ff0300720c */ /* 0x000fe40001f04270 */
[----:B------:R-:W-:Y:S02]  /*2920*/  F2FP.F16.F32.PACK_AB R58, RZ, R58 ;  /* 0x0000003aff3a723e */ /* 0x000fe400000000ff */
[----:B------:R-:W-:Y:S02]  /*2930*/  P2R R108, PR, RZ, 0x8 ;  /* 0x00000008ff6c7803 */ /* 0x000fe40000000000 */
[----:B------:R-:W-:Y:S01]  /*2940*/  PRMT R104, R58, 0x7610, R104 ;  /* 0x000076103a687816 */ /* 0x000fe20000000068 */
[----:B------:R-:W-:-:S05]  /*2950*/  IMAD.MOV.U32 R58, RZ, RZ, R90 ;  /* 0x000000ffff3a7224 */ /* 0x000fca00078e005a */
[----:B------:R0:W-:Y:S01]  /*2960*/  @P1 STG.E.U16 desc[UR36][R58.64+0x2], R104 ;  /* 0x000002683a001986 */ /* 0x0001e2000c101524 */
[----:B------:R-:W-:Y:S05]  /*2970*/  @!P0 BRA `(.L_x_41) ;  /* 0x0000000000048947 */ /* 0x000fea0003800000 */
[----:B------:R3:W5:Y:S02]  /*2980*/  LDG.E.LTC128B.U16 R106, desc[UR36][R6.64+0x10] ;  /* 0x00001024066a7981 */ /* 0x000764000c1e1520 */
.L_x_41:
[----:B------:R-:W-:Y:S05]  /*2990*/  BSYNC B1 ;  /* 0x0000000000017941 */ /* 0x000fea0003800000 */
.L_x_40:
[----:B0----5:R-:W-:Y:S01]  /*29a0*/  HADD2.F32 R104, -RZ, R106.H0_H0 ;  /* 0x2000006aff687230 */ /* 0x021fe20000004100 */
[----:B------:R-:W-:Y:S01]  /*29b0*/  ISETP.GT.AND P1, PT, R4, 0x9, PT ;  /* 0x000000090400780c */ /* 0x000fe20003f24270 */
[----:B------:R-:W-:Y:S03]  /*29c0*/  BSSY B1, `(.L_x_42) ;  /* 0x0000009000017945 */ /* 0x000fe60003800000 */
[----:B------:R-:W-:Y:S01]  /*29d0*/  FMUL R105, R104, R89 ;  /* 0x0000005968697220 */ /* 0x000fe20000400000 */
[----:B------:R-:W-:-:S03]  /*29e0*/  P2R R104, PR, RZ, 0x2 ;  /* 0x00000002ff687803 */ /* 0x000fc60000000000 */
[----:B------:R-:W-:-:S05]  /*29f0*/  FFMA R105, R60, R88, R105 ;  /* 0x000000583c697223 */ /* 0x000fca0000000069 */
[----:B------:R-:W-:-:S05]  /*2a00*/  F2FP.F16.F32.PACK_AB R105, RZ, R105 ;  /* 0x00000069ff69723e */ /* 0x000fca00000000ff */
[----:B------:R0:W-:Y:S01]  /*2a10*/  @P0 STG.E.U16 desc[UR36][R14.64+0x10], R105 ;  /* 0x000010690e000986 */ /* 0x0001e2000c101524 */
[----:B------:R-:W-:-:S13]  /*2a20*/  ISETP.GT.AND P0, PT, R3, RZ, P1 ;  /* 0x000000ff0300720c */ /* 0x000fda0000f04270 */
[----:B0-----:R-:W-:Y:S05]  /*2a30*/  @!P0 BRA `(.L_x_43) ;  /* 0x0000000000048947 */ /* 0x001fea0003800000 */
[----:B------:R0:W5:Y:S02]  /*2a40*/  LDG.E.LTC128B.U16 R106, desc[UR36][R6.64+0x12] ;  /* 0x00001224066a7981 */ /* 0x000164000c1e1520 */
.L_x_43:
[----:B------:R-:W-:Y:S05]  /*2a50*/  BSYNC B1 ;  /* 0x0000000000017941 */ /* 0x000fea0003800000 */
.L_x_42:
[----:B-----5:R-:W-:Y:S01]  /*2a60*/  HADD2.F32 R60, -RZ, R106.H0_H0 ;  /* 0x2000006aff3c7230 */ /* 0x020fe20000004100 */
[----:B------:R-:W-:Y:S04]  /*2a70*/  BSSY B1, `(.L_x_44) ;  /* 0x0000008000017945 */ /* 0x000fe80003800000 */
[----:B------:R-:W-:-:S04]  /*2a80*/  FMUL R60, R60, R89 ;  /* 0x000000593c3c7220 */ /* 0x000fc80000400000 */
[----:B------:R-:W-:-:S05]  /*2a90*/  FFMA R60, R61, R88, R60 ;  /* 0x000000583d3c7223 */ /* 0x000fca000000003c */
[----:B------:R-:W-:-:S05]  /*2aa0*/  F2FP.F16.F32.PACK_AB R60, RZ, R60 ;  /* 0x0000003cff3c723e */ /* 0x000fca00000000ff */
[----:B------:R4:W-:Y:S01]  /*2ab0*/  @P0 STG.E.U16 desc[UR36][R14.64+0x12], R60 ;  /* 0x0000123c0e000986 */ /* 0x0009e2000c101524 */
[----:B------:R-:W-:-:S13]  /*2ac0*/  ISETP.GT.AND P0, PT, R3, 0x8, P3 ;  /* 0x000000080300780c */ /* 0x000fda0001f04270 */
[----:B----4-:R-:W-:Y:S05]  /*2ad0*/  @!P0 BRA `(.L_x_45) ;  /* 0x0000000000048947 */ /* 0x010fea0003800000 */
[----:B------:R4:W5:Y:S02]  /*2ae0*/  LDG.E.LTC128B.U16 R106, desc[UR36][R56.64+0x10] ;  /* 0x00001024386a7981 */ /* 0x000964000c1e1520 */
.L_x_45:
[----:B------:R-:W-:Y:S05]  /*2af0*/  BSYNC B1 ;  /* 0x0000000000017941 */ /* 0x000fea0003800000 */
.L_x_44:
[----:B-----5:R-:W-:Y:S01]  /*2b00*/  HADD2.F32 R60, -RZ, R106.H0_H0 ;  /* 0x2000006aff3c7230 */ /* 0x020fe20000004100 */
[----:B------:R-:W-:Y:S04]  /*2b10*/  BSSY B1, `(.L_x_46) ;  /* 0x000000a000017945 */ /* 0x000fe80003800000 */
[----:B------:R-:W-:-:S04]  /*2b20*/  FMUL R61, R60, R89 ;  /* 0x000000593c3d7220 */ /* 0x000fc80000400000 */
[----:B------:R-:W-:-:S05]  /*2b30*/  FFMA R61, R62, R88, R61 ;  /* 0x000000583e3d7223 */ /* 0x000fca000000003d */
[----:B------:R-:W-:-:S05]  /*2b40*/  F2FP.F16.F32.PACK_AB R61, RZ, R61 ;  /* 0x0000003dff3d723e */ /* 0x000fca00000000ff */
[----:B------:R0:W-:Y:S01]  /*2b50*/  @P0 STG.E.U16 desc[UR36][R58.64+0x10], R61 ;  /* 0x0000103d3a000986 */ /* 0x0001e2000c101524 */
[----:B------:R-:W-:-:S05]  /*2b60*/  IADD3 R113, P0, R113, 0x80, RZ ;  /* 0x0000008071717810 */ /* 0x000fca0007f1e0ff */
[----:B------:R-:W-:Y:S01]  /*2b70*/  IMAD.X R99, RZ, RZ, R99, P0 ;  /* 0x000000ffff637224 */ /* 0x000fe200000e0663 */
[----:B------:R-:W-:-:S13]  /*2b80*/  ISETP.GT.AND P0, PT, R3, 0x8, P1 ;  /* 0x000000080300780c */ /* 0x000fda0000f04270 */
[----:B0-----:R-:W-:Y:S05]  /*2b90*/  @!P0 BRA `(.L_x_47) ;  /* 0x0000000000048947 */ /* 0x001fea0003800000 */
[----:B------:R0:W5:Y:S02]  /*2ba0*/  LDG.E.LTC128B.U16 R106, desc[UR36][R56.64+0x12] ;  /* 0x00001224386a7981 */ /* 0x000164000c1e1520 */
.L_x_47:
[----:B------:R-:W-:Y:S05]  /*2bb0*/  BSYNC B1 ;  /* 0x0000000000017941 */ /* 0x000fea0003800000 */
.L_x_46:
[----:B-----5:R-:W-:Y:S01]  /*2bc0*/  HADD2.F32 R60, -RZ, R106.H0_H0 ;  /* 0x2000006aff3c7230 */ /* 0x020fe20000004100 */
[----:B------:R-:W-:Y:S01]  /*2bd0*/  ISETP.GT.AND P2, PT, R4, 0x10, PT ;  /* 0x000000100400780c */ /* 0x000fe20003f44270 */
[----:B------:R-:W-:Y:S01]  /*2be0*/  IMAD R62, R99, R96, RZ ;  /* 0x00000060633e7224 */ /* 0x000fe200078e02ff */
[----:B------:R-:W-:Y:S02]  /*2bf0*/  BSSY B1, `(.L_x_48) ;  /* 0x0000021000017945 */ /* 0x000fe40003800000 */
[----:B------:R-:W-:Y:S01]  /*2c00*/  FMUL R60, R60, R89 ;  /* 0x000000593c3c7220 */ /* 0x000fe20000400000 */
[----:B------:R-:W-:-:S03]  /*2c10*/  IMAD R95, R113, R97, R62 ;  /* 0x00000061715f7224 */ /* 0x000fc600078e023e */
[----:B------:R-:W-:Y:S01]  /*2c20*/  FFMA R60, R63, R88, R60 ;  /* 0x000000583f3c7223 */ /* 0x000fe2000000003c */
[----:B------:R-:W-:-:S04]  /*2c30*/  IMAD.WIDE.U32 R62, R113, R96, R8 ;  /* 0x00000060713e7225 */ /* 0x000fc800078e0008 */
[----:B------:R-:W-:Y:S01]  /*2c40*/  F2FP.F16.F32.PACK_AB R60, RZ, R60 ;  /* 0x0000003cff3c723e */ /* 0x000fe200000000ff */
[----:B------:R-:W-:-:S03]  /*2c50*/  IMAD.IADD R63, R95, 0x1, R63 ;  /* 0x000000015f3f7824 */ /* 0x000fc600078e023f */
[----:B------:R-:W-:Y:S01]  /*2c60*/  PRMT R99, R60, 0x7610, R99 ;  /* 0x000076103c637816 */ /* 0x000fe20000000063 */
[----:B------:R-:W-:-:S04]  /*2c70*/  IMAD.WIDE.U32 R60, R113, R96, R92 ;  /* 0x00000060713c7225 */ /* 0x000fc800078e005c */
[----:B------:R1:W-:Y:S01]  /*2c80*/  @P0 STG.E.U16 desc[UR36][R58.64+0x12], R99 ;  /* 0x000012633a000986 */ /* 0x0003e2000c101524 */
[----:B------:R-:W-:Y:S02]  /*2c90*/  IMAD.IADD R61, R61, 0x1, R95 ;  /* 0x000000013d3d7824 */ /* 0x000fe400078e025f */
[----:B------:R-:W-:-:S04]  /*2ca0*/  IMAD.WIDE.U32 R96, R113, R96, R100 ;  /* 0x0000006071607225 */ /* 0x000fc800078e0064 */
[----:B------:R-:W-:Y:S02]  /*2cb0*/  IMAD.IADD R97, R95, 0x1, R97 ;  /* 0x000000015f617824 */ /* 0x000fe400078e0261 */
[----:B-1----:R-:W-:Y:S01]  /*2cc0*/  IMAD.WIDE.U32 R98, R23, R20, R62 ;  /* 0x0000001417627225 */ /* 0x002fe200078e003e */
[----:B------:R-:W-:-:S04]  /*2cd0*/  LEA R62, P0, R60, R12, 0x1 ;  /* 0x0000000c3c3e7211 */ /* 0x000fc800078008ff */
[----:B------:R-:W-:Y:S01]  /*2ce0*/  LEA.HI.X R63, R60, R13, R61, 0x1, P0 ;  /* 0x0000000d3c3f7211 */ /* 0x000fe200000f0c3d */
[----:B------:R-:W-:Y:S01]  /*2cf0*/  IMAD.IADD R61, R111, 0x1, R99 ;  /* 0x000000016f3d7824 */ /* 0x000fe200078e0263 */
[----:B------:R-:W-:-:S04]  /*2d00*/  LEA R60, P0, R98, R12, 0x1 ;  /* 0x0000000c623c7211 */ /* 0x000fc800078008ff */
[----:B------:R-:W-:Y:S02]  /*2d10*/  LEA.HI.X R61, R98, R13, R61, 0x1, P0 ;  /* 0x0000000d623d7211 */ /* 0x000fe400000f0c3d */
[----:B------:R-:W-:-:S05]  /*2d20*/  IADD3 R94, P0, R94, R96, RZ ;  /* 0x000000605e5e7210 */ /* 0x000fca0007f1e0ff */
[----:B------:R-:W-:Y:S01]  /*2d30*/  IMAD.X R95, R97, 0x1, R93, P0 ;  /* 0x00000001615f7824 */ /* 0x000fe200000e065d */
[----:B------:R-:W-:-:S05]  /*2d40*/  IADD3 R92, P0, R8, R96, RZ ;  /* 0x00000060085c7210 */ /* 0x000fca0007f1e0ff */
[----:B------:R-:W-:Y:S01]  /*2d50*/  IMAD.X R93, R9, 0x1, R97, P0 ;  /* 0x00000001095d7824 */ /* 0x000fe200000e0661 */
[----:B------:R-:W-:Y:S01]  /*2d60*/  LEA R8, P0, R94, R12, 0x1 ;  /* 0x0000000c5e087211 */ /* 0x000fe200078008ff */
[----:B------:R-:W-:-:S03]  /*2d70*/  IMAD.WIDE.U32 R92, R23, R20, R92 ;  /* 0x00000014175c7225 */ /* 0x000fc600078e005c */
[----:B------:R-:W-:Y:S01]  /*2d80*/  LEA.HI.X R9, R94, R13, R95, 0x1, P0 ;  /* 0x0000000d5e097211 */ /* 0x000fe200000f0c5f */
[----:B------:R-:W-:Y:S01]  /*2d90*/  IMAD.IADD R20, R111, 0x1, R93 ;  /* 0x000000016f147824 */ /* 0x000fe200078e025d */
[----:B------:R-:W-:-:S04]  /*2da0*/  LEA R12, P0, R92, R12, 0x1 ;  /* 0x0000000c5c0c7211 */ /* 0x000fc800078008ff */
[----:B------:R-:W-:Y:S02]  /*2db0*/  LEA.HI.X R13, R92, R13, R20, 0x1, P0 ;  /* 0x0000000d5c0d7211 */ /* 0x000fe400000f0c14 */
[----:B------:R-:W-:Y:S02]  /*2dc0*/  ISETP.GT.AND P0, PT, R3, RZ, P2 ;  /* 0x000000ff0300720c */ /* 0x000fe40001704270 */
[----:B------:R-:W-:-:S11]  /*2dd0*/  P2R R92, PR, RZ, 0x4 ;  /* 0x00000004ff5c7803 */ /* 0x000fd60000000000 */
[----:B------:R-:W-:Y:S05]  /*2de0*/  @!P0 BRA `(.L_x_49) ;  /* 0x0000000000048947 */ /* 0x000fea0003800000 */
[----:B------:R1:W5:Y:S02]  /*2df0*/  LDG.E.LTC128B.U16 R106, desc[UR36][R6.64+0x20] ;  /* 0x00002024066a7981 */ /* 0x000364000c1e1520 */
.L_x_49:
[----:B------:R-:W-:Y:S05]  /*2e00*/  BSYNC B1 ;  /* 0x0000000000017941 */ /* 0x000fea0003800000 */
.L_x_48:
[----:B-----5:R-:W-:Y:S01]  /*2e10*/  HADD2.F32 R20, -RZ, R106.H0_H0 ;  /* 0x2000006aff147230 */ /* 0x020fe20000004100 */
        /* <DEDUP_REMOVED lines=10> */
.L_x_51:
[----:B------:R-:W-:Y:S05]  /*2ec0*/  BSYNC B1 ;  /* 0x0000000000017941 */ /* 0x000fea0003800000 */
.L_x_50:
[----:B-----5:R-:W-:Y:S01]  /*2ed0*/  HADD2.F32 R20, -RZ, R106.H0_H0 ;  /* 0x2000006aff147230 */ /* 0x020fe20000004100 */
[----:B------:R-:W-:Y:S04]  /*2ee0*/  BSSY B1, `(.L_x_52) ;  /* 0x0000008000017945 */ /* 0x000fe80003800000 */
[----:B------:R-:W-:-:S04]  /*2ef0*/  FMUL R20, R20, R89 ;  /* 0x0000005914147220 */ /* 0x000fc80000400000 */
[----:B------:R-:W-:-:S05]  /*2f00*/  FFMA R20, R65, R88, R20 ;  /* 0x0000005841147223 */ /* 0x000fca0000000014 */
[----:B------:R-:W-:-:S05]  /*2f10*/  F2FP.F16.F32.PACK_AB R20, RZ, R20 ;  /* 0x00000014ff14723e */ /* 0x000fca00000000ff */
[----:B------:R0:W-:Y:S01]  /*2f20*/  @P0 STG.E.U16 desc[UR36][R14.64+0x22], R20 ;  /* 0x000022140e000986 */ /* 0x0001e2000c101524 */
[----:B------:R-:W-:-:S13]  /*2f30*/  ISETP.GT.AND P0, PT, R3, 0x8, P2 ;  /* 0x000000080300780c */ /* 0x000fda0001704270 */
[----:B0-----:R-:W-:Y:S05]  /*2f40*/  @!P0 BRA `(.L_x_53) ;  /* 0x0000000000048947 */ /* 0x001fea0003800000 */
[----:B------:R0:W5:Y:S02]  /*2f50*/  LDG.E.LTC128B.U16 R106, desc[UR36][R56.64+0x20] ;  /* 0x00002024386a7981 */ /* 0x000164000c1e1520 */
.L_x_53:
[----:B------:R-:W-:Y:S05]  /*2f60*/  BSYNC B1 ;  /* 0x0000000000017941 */ /* 0x000fea0003800000 */
.L_x_52:
        /* <DEDUP_REMOVED lines=9> */
.L_x_55:
[----:B------:R-:W-:Y:S05]  /*3000*/  BSYNC B1 ;  /* 0x0000000000017941 */ /* 0x000fea0003800000 */
.L_x_54:
        /* <DEDUP_REMOVED lines=11> */
.L_x_57:
[----:B------:R-:W-:Y:S05]  /*30c0*/  BSYNC B1 ;  /* 0x0000000000017941 */ /* 0x000fea0003800000 */
.L_x_56:
[----:B-----5:R-:W-:Y:S01]  /*30d0*/  HADD2.F32 R20, -RZ, R106.H0_H0 ;  /* 0x2000006aff147230 */ /* 0x020fe20000004100 */
[----:B------:R-:W-:Y:S01]  /*30e0*/  ISETP.GT.AND P1, PT, R4, 0x19, PT ;  /* 0x000000190400780c */ /* 0x000fe20003f24270 */
[----:B------:R-:W-:Y:S03]  /*30f0*/  BSSY B1, `(.L_x_58) ;  /* 0x0000009000017945 */ /* 0x000fe60003800000 */
[----:B------:R-:W-:-:S04]  /*3100*/  FMUL R23, R20, R89 ;  /* 0x0000005914177220 */ /* 0x000fc80000400000 */
[----:B------:R-:W-:Y:S01]  /*3110*/  FFMA R23, R68, R88, R23 ;  /* 0x0000005844177223 */ /* 0x000fe20000000017 */
[----:B------:R-:W-:-:S04]  /*3120*/  P2R R68, PR, RZ, 0x2 ;  /* 0x00000002ff447803 */ /* 0x000fc80000000000 */
[----:B------:R-:W-:-:S05]  /*3130*/  F2FP.F16.F32.PACK_AB R23, RZ, R23 ;  /* 0x00000017ff17723e */ /* 0x000fca00000000ff */
[----:B------:R0:W-:Y:S01]  /*3140*/  @P0 STG.E.U16 desc[UR36][R14.64+0x30], R23 ;  /* 0x000030170e000986 */ /* 0x0001e2000c101524 */
[----:B------:R-:W-:-:S13]  /*3150*/  ISETP.GT.AND P0, PT, R3, RZ, P1 ;  /* 0x000000ff0300720c */ /* 0x000fda0000f04270 */
[----:B0-----:R-:W-:Y:S05]  /*3160*/  @!P0 BRA `(.L_x_59) ;  /* 0x0000000000048947 */ /* 0x001fea0003800000 */
[----:B------:R0:W5:Y:S02]  /*3170*/  LDG.E.LTC128B.U16 R106, desc[UR36][R6.64+0x32] ;  /* 0x00003224066a7981 */ /* 0x000164000c1e1520 */
.L_x_59:
[----:B------:R-:W-:Y:S05]  /*3180*/  BSYNC B1 ;  /* 0x0000000000017941 */ /* 0x000fea0003800000 */
.L_x_58:
        /* <DEDUP_REMOVED lines=9> */
.L_x_61:
[----:B------:R-:W-:Y:S05]  /*3220*/  BSYNC B1 ;  /* 0x0000000000017941 */ /* 0x000fea0003800000 */
.L_x_60:
        /* <DEDUP_REMOVED lines=9> */
.L_x_63:
[----:B------:R-:W-:Y:S05]  /*32c0*/  BSYNC B1 ;  /* 0x0000000000017941 */ /* 0x000fea0003800000 */
.L_x_62:
        /* <DEDUP_REMOVED lines=11> */
.L_x_65:
[----:B------:R-:W-:Y:S05]  /*3380*/  BSYNC B1 ;  /* 0x0000000000017941 */ /* 0x000fea0003800000 */
.L_x_64:
        /* <DEDUP_REMOVED lines=11> */
.L_x_67:
[----:B------:R-:W-:Y:S05]  /*3440*/  BSYNC B1 ;  /* 0x0000000000017941 */ /* 0x000fea0003800000 */
.L_x_66:
        /* <DEDUP_REMOVED lines=9> */
.L_x_69:
[----:B------:R-:W-:Y:S05]  /*34e0*/  BSYNC B1 ;  /* 0x0000000000017941 */ /* 0x000fea0003800000 */
.L_x_68:
        /* <DEDUP_REMOVED lines=9> */
.L_x_71:
[----:B------:R-:W-:Y:S05]  /*3580*/  BSYNC B1 ;  /* 0x0000000000017941 */ /* 0x000fea0003800000 */
.L_x_70:
        /* <DEDUP_REMOVED lines=11> */
.L_x_73:
[----:B------:R-:W-:Y:S05]  /*3640*/  BSYNC B1 ;  /* 0x0000000000017941 */ /* 0x000fea0003800000 */
.L_x_72:
        /* <DEDUP_REMOVED lines=11> */
.L_x_75:
[----:B------:R-:W-:Y:S05]  /*3700*/  BSYNC B1 ;  /* 0x0000000000017941 */ /* 0x000fea0003800000 */
.L_x_74:
        /* <DEDUP_REMOVED lines=9> */
.L_x_77:
[----:B------:R-:W-:Y:S05]  /*37a0*/  BSYNC B1 ;  /* 0x0000000000017941 */ /* 0x000fea0003800000 */
.L_x_76:
        /* <DEDUP_REMOVED lines=9> */
.L_x_79:
[----:B------:R-:W-:Y:S05]  /*3840*/  BSYNC B1 ;  /* 0x0000000000017941 */ /* 0x000fea0003800000 */
.L_x_78:
[----:B-----5:R-:W-:Y:S01]  /*3850*/  HADD2.F32 R20, -RZ, R106.H0_H0 ;  /* 0x2000006aff147230 */ /* 0x020fe20000004100 */
[----:B------:R-:W-:Y:S01]  /*3860*/  ISETP.GT.AND P6, PT, R4, 0x30, PT ;  /* 0x000000300400780c */ /* 0x000fe20003fc4270 */
[----:B------:R-:W-:Y:S03]  /*3870*/  BSSY B1, `(.L_x_80) ;  /* 0x0000008000017945 */ /* 0x000fe60003800000 */
[----:B------:R-:W-:-:S04]  /*3880*/  FMUL R20, R20, R89 ;  /* 0x0000005914147220 */ /* 0x000fc80000400000 */
[----:B------:R-:W-:-:S05]  /*3890*/  FFMA R20, R79, R88, R20 ;  /* 0x000000584f147223 */ /* 0x000fca0000000014 */
[----:B------:R-:W-:-:S05]  /*38a0*/  F2FP.F16.F32.PACK_AB R20, RZ, R20 ;  /* 0x00000014ff14723e */ /* 0x000fca00000000ff */
[----:B------:R0:W-:Y:S01]  /*38b0*/  @P0 STG.E.U16 desc[UR36][R58.64+0x52], R20 ;  /* 0x000052143a000986 */ /* 0x0001e2000c101524 */
[----:B------:R-:W-:-:S13]  /*38c0*/  ISETP.GT.AND P0, PT, R3, RZ, P6 ;  /* 0x000000ff0300720c */ /* 0x000fda0003704270 */
[----:B0-----:R-:W-:Y:S05]  /*38d0*/  @!P0 BRA `(.L_x_81) ;  /* 0x0000000000048947 */ /* 0x001fea0003800000 */
[----:B------:R0:W5:Y:S02]  /*38e0*/  LDG.E.LTC128B.U16 R106, desc[UR36][R6.64+0x60] ;  /* 0x00006024066a7981 */ /* 0x000164000c1e1520 */
.L_x_81:
[----:B------:R-:W-:Y:S05]  /*38f0*/  BSYNC B1 ;  /* 0x0000000000017941 */ /* 0x000fea0003800000 */
.L_x_80:
        /* <DEDUP_REMOVED lines=10> */
.L_x_83:
[----:B------:R-:W-:Y:S05]  /*39a0*/  BSYNC B1 ;  /* 0x0000000000017941 */ /* 0x000fea0003800000 */
.L_x_82:
        /* <DEDUP_REMOVED lines=9> */
.L_x_85:
[----:B------:R-:W-:Y:S05]  /*3a40*/  BSYNC B1 ;  /* 0x0000000000017941 */ /* 0x000fea0003800000 */
.L_x_84:
        /* <DEDUP_REMOVED lines=9> */
.L_x_87:
[----:B------:R-:W-:Y:S05]  /*3ae0*/  BSYNC B1 ;  /* 0x0000000000017941 */ /* 0x000fea0003800000 */
.L_x_86:
        /* <DEDUP_REMOVED lines=10> */
.L_x_89:
[----:B------:R-:W-:Y:S05]  /*3b90*/  BSYNC B1 ;  /* 0x0000000000017941 */ /* 0x000fea0003800000 */
.L_x_88:
[----:B-----5:R-:W-:Y:S01]  /*3ba0*/  HADD2.F32 R20, -RZ, R106.H0_H0 ;  /* 0x2000006aff147230 */ /* 0x020fe20000004100 */
[----:B------:R-:W-:Y:S04]  /*3bb0*/  BSSY B1, `(.L_x_90) ;  /* 0x000000f000017945 */ /* 0x000fe80003800000 */
[----:B------:R-:W-:-:S04]  /*3bc0*/  FMUL R23, R20, R89 ;  /* 0x0000005914177220 */ /* 0x000fc80000400000 */
[----:B------:R-:W-:-:S05]  /*3bd0*/  FFMA R23, R84, R88, R23 ;  /* 0x0000005854177223 */ /* 0x000fca0000000017 */
[----:B------:R-:W-:-:S05]  /*3be0*/  F2FP.F16.F32.PACK_AB R23, RZ, R23 ;  /* 0x00000017ff17723e */ /* 0x000fca00000000ff */
[----:B------:R0:W-:Y:S01]  /*3bf0*/  @P0 STG.E.U16 desc[UR36][R14.64+0x70], R23 ;  /* 0x000070170e000986 */ /* 0x0001e2000c101524 */
[----:B------:R-:W-:-:S05]  /*3c00*/  IADD3 R64, P0, R5, R90, RZ ;  /* 0x0000005a05407210 */ /* 0x000fca0007f1e0ff */
[----:B------:R-:W-:Y:S01]  /*3c10*/  IMAD.X R65, R21, 0x1, R91, P0 ;  /* 0x0000000115417824 */ /* 0x000fe200000e065b */
[----:B------:R-:W-:-:S05]  /*3c20*/  IADD3 R66, P0, R5, R90, RZ ;  /* 0x0000005a05427210 */ /* 0x000fca0007f1e0ff */
[----:B------:R-:W-:Y:S01]  /*3c30*/  IMAD.X R67, R21, 0x1, R91, P0 ;  /* 0x0000000115437824 */ /* 0x000fe200000e065b */
[----:B------:R-:W-:-:S05]  /*3c40*/  IADD3 R20, P0, R5, R14, RZ ;  /* 0x0000000e05147210 */ /* 0x000fca0007f1e0ff */
[----:B------:R-:W-:Y:S01]  /*3c50*/  IMAD.X R21, R21, 0x1, R15, P0 ;  /* 0x0000000115157824 */ /* 0x000fe200000e060f */
[----:B------:R-:W-:-:S04]  /*3c60*/  ISETP.GT.AND P0, PT, R4, 0x39, PT ;  /* 0x000000390400780c */ /* 0x000fc80003f04270 */
[----:B------:R-:W-:-:S13]  /*3c70*/  ISETP.GT.AND P3, PT, R3, RZ, P0 ;  /* 0x000000ff0300720c */ /* 0x000fda0000764270 */
[----:B0-----:R-:W-:Y:S05]  /*3c80*/  @!P3 BRA `(.L_x_91) ;  /* 0x000000000004b947 */ /* 0x001fea0003800000 */
[----:B------:R0:W5:Y:S02]  /*3c90*/  LDG.E.LTC128B.U16 R106, desc[UR36][R6.64+0x72] ;  /* 0x00007224066a7981 */ /* 0x000164000c1e1520 */
.L_x_91:
[----:B------:R-:W-:Y:S05]  /*3ca0*/  BSYNC B1 ;  /* 0x0000000000017941 */ /* 0x000fea0003800000 */
.L_x_90:
        /* <DEDUP_REMOVED lines=9> */
.L_x_93:
[----:B------:R-:W-:Y:S05]  /*3d40*/  BSYNC B1 ;  /* 0x0000000000017941 */ /* 0x000fea0003800000 */
.L_x_92:
        /* <DEDUP_REMOVED lines=9> */
.L_x_95:
[----:B------:R-:W-:Y:S05]  /*3de0*/  BSYNC B1 ;  /* 0x0000000000017941 */ /* 0x000fea0003800000 */
.L_x_94:
[----:B-----5:R-:W-:-:S05]  /*3df0*/  HADD2.F32 R4, -RZ, R106.H0_H0 ;  /* 0x2000006aff047230 */ /* 0x020fca0000004100 */
[----:B------:R-:W-:-:S04]  /*3e00*/  FMUL R4, R4, R89 ;  /* 0x0000005904047220 */ /* 0x000fc80000400000 */
[----:B------:R-:W-:-:S05]  /*3e10*/  FFMA R4, R87, R88, R4 ;  /* 0x0000005857047223 */ /* 0x000fca0000000004 */
[----:B------:R-:W-:-:S04]  /*3e20*/  F2FP.F16.F32.PACK_AB R4, RZ, R4 ;  /* 0x00000004ff04723e */ /* 0x000fc800000000ff */
[----:B-1-3--:R-:W-:-:S05]  /*3e30*/  PRMT R6, R4, 0x7610, R6 ;  /* 0x0000761004067816 */ /* 0x00afca0000000006 */
[----:B------:R1:W-:Y:S01]  /*3e40*/  @P3 STG.E.U16 desc[UR36][R58.64+0x72], R6 ;  /* 0x000072063a003986 */ /* 0x0003e2000c101524 */
[----:B------:R-:W-:-:S13]  /*3e50*/  ISETP.GT.AND P3, PT, R3, 0x80, P5 ;  /* 0x000000800300780c */ /* 0x000fda0002f64270 */
[----:B------:R-:W3:Y:S01]  /*3e60*/  @P3 LDG.E.LTC128B.U16 R106, desc[UR36][R62.64] ;  /* 0x000000243e6a3981 */ /* 0x000ee2000c1e1520 */
[----:B------:R-:W-:Y:S01]  /*3e70*/  BSSY B1, `(.L_x_96) ;  /* 0x000000a000017945 */ /* 0x000fe20003800000 */
[----:B---3--:R-:W-:-:S05]  /*3e80*/  HADD2.F32 R4, -RZ, R106.H0_H0 ;  /* 0x2000006aff047230 */ /* 0x008fca0000004100 */
[----:B------:R-:W-:-:S04]  /*3e90*/  FMUL R5, R4, R89 ;  /* 0x0000005904057220 */ /* 0x000fc80000400000 */
[----:B------:R-:W-:-:S05]  /*3ea0*/  FFMA R5, R24, R88, R5 ;  /* 0x0000005818057223 */ /* 0x000fca0000000005 */
[----:B------:R-:W-:-:S05]  /*3eb0*/  F2FP.F16.F32.PACK_AB R5, RZ, R5 ;  /* 0x00000005ff05723e */ /* 0x000fca00000000ff */
[----:B------:R1:W-:Y:S01]  /*3ec0*/  @P3 STG.E.U16 desc[UR36][R20.64], R5 ;  /* 0x0000000514003986 */ /* 0x0003e2000c101524 */
[----:B------:R-:W-:-:S04]  /*3ed0*/  ISETP.NE.AND P3, PT, R107, RZ, PT ;  /* 0x000000ff6b00720c */ /* 0x000fc80003f65270 */
[----:B------:R-:W-:-:S13]  /*3ee0*/  ISETP.GT.AND P3, PT, R3, 0x80, P3 ;  /* 0x000000800300780c */ /* 0x000fda0001f64270 */
[----:B-1----:R-:W-:Y:S05]  /*3ef0*/  @!P3 BRA `(.L_x_97) ;  /* 0x000000000004b947 */ /* 0x002fea0003800000 */
[----:B------:R1:W5:Y:S02]  /*3f00*/  LDG.E.LTC128B.U16 R106, desc[UR36][R60.64+0x2] ;  /* 0x000002243c6a7981 */ /* 0x000364000c1e1520 */
.L_x_97:
[----:B------:R-:W-:Y:S05]  /*3f10*/  BSYNC B1 ;  /* 0x0000000000017941 */ /* 0x000fea0003800000 */
.L_x_96:
[----:B-----5:R-:W-:Y:S01]  /*3f20*/  HADD2.F32 R4, -RZ, R106.H0_H0 ;  /* 0x2000006aff047230 */ /* 0x020fe20000004100 */
[----:B------:R-:W-:Y:S01]  /*3f30*/  ISETP.GT.AND P5, PT, R3, 0x88, P5 ;  /* 0x000000880300780c */ /* 0x000fe20002fa4270 */
[----:B------:R-:W-:Y:S01]  /*3f40*/  @P3 IMAD.MOV.U32 R5, RZ, RZ, R21 ;  /* 0x000000ffff053224 */ /* 0x000fe200078e0015 */
[----:B------:R-:W-:Y:S02]  /*3f50*/  BSSY B1, `(.L_x_98) ;  /* 0x0000009000017945 */ /* 0x000fe40003800000 */
[----:B------:R-:W-:-:S04]  /*3f60*/  FMUL R4, R4, R89 ;  /* 0x0000005904047220 */ /* 0x000fc80000400000 */
[----:B------:R-:W-:-:S05]  /*3f70*/  FFMA R4, R25, R88, R4 ;  /* 0x0000005819047223 */ /* 0x000fca0000000004 */
[----:B------:R-:W-:-:S04]  /*3f80*/  F2FP.F16.F32.PACK_AB R4, RZ, R4 ;  /* 0x00000004ff04723e */ /* 0x000fc800000000ff */
[----:B------:R-:W-:Y:S01]  /*3f90*/  PRMT R6, R4, 0x7610, R6 ;  /* 0x0000761004067816 */ /* 0x000fe20000000006 */
[----:B------:R-:W-:-:S05]  /*3fa0*/  @P3 IMAD.MOV.U32 R4, RZ, RZ, R20 ;  /* 0x000000ffff043224 */ /* 0x000fca00078e0014 */
[----:B------:R3:W-:Y:S01]  /*3fb0*/  @P3 STG.E.U16 desc[UR36][R4.64+0x2], R6 ;  /* 0x0000020604003986 */ /* 0x0007e2000c101524 */
[----:B------:R-:W-:Y:S05]  /*3fc0*/  @!P5 BRA `(.L_x_99) ;  /* 0x000000000004d947 */ /* 0x000fea0003800000 */
[----:B------:R0:W5:Y:S02]  /*3fd0*/  LDG.E.LTC128B.U16 R106, desc[UR36][R8.64] ;  /* 0x00000024086a7981 */ /* 0x000164000c1e1520 */
.L_x_99:
[----:B------:R-:W-:Y:S05]  /*3fe0*/  BSYNC B1 ;  /* 0x0000000000017941 */ /* 0x000fea0003800000 */
.L_x_98:
[----:B---3-5:R-:W-:Y:S01]  /*3ff0*/  HADD2.F32 R4, -RZ, R106.H0_H0 ;  /* 0x2000006aff047230 */ /* 0x028fe20000004100 */
[----:B------:R-:W-:Y:S01]  /*4000*/  ISETP.NE.AND P3, PT, R107, RZ, PT ;  /* 0x000000ff6b00720c */ /* 0x000fe20003f65270 */
[----:B------:R-:W-:Y:S03]  /*4010*/  BSSY B1, `(.L_x_100) ;  /* 0x0000008000017945 */ /* 0x000fe60003800000 */
[----:B------:R-:W-:Y:S01]  /*4020*/  FMUL R5, R4, R89 ;  /* 0x0000005904057220 */ /* 0x000fe20000400000 */
[----:B------:R-:W-:-:S03]  /*4030*/  ISETP.GT.AND P3, PT, R3, 0x88, P3 ;  /* 0x000000880300780c */ /* 0x000fc60001f64270 */
[----:B------:R-:W-:-:S05]  /*4040*/  FFMA R5, R26, R88, R5 ;  /* 0x000000581a057223 */ /* 0x000fca0000000005 */
[----:B------:R-:W-:-:S05]  /*4050*/  F2FP.F16.F32.PACK_AB R5, RZ, R5 ;  /* 0x00000005ff05723e */ /* 0x000fca00000000ff */
[----:B------:R3:W-:Y:S01]  /*4060*/  @P5 STG.E.U16 desc[UR36][R64.64], R5 ;  /* 0x0000000540005986 */ /* 0x0007e2000c101524 */
[----:B------:R-:W-:Y:S05]  /*4070*/  @!P3 BRA `(.L_x_101) ;  /* 0x000000000004b947 */ /* 0x000fea0003800000 */
[----:B------:R0:W5:Y:S02]  /*4080*/  LDG.E.LTC128B.U16 R106, desc[UR36][R12.64+0x2] ;  /* 0x000002240c6a7981 */ /* 0x000164000c1e1520 */
.L_x_101:
[----:B------:R-:W-:Y:S05]  /*4090*/  BSYNC B1 ;  /* 0x0000000000017941 */ /* 0x000fea0003800000 */
.L_x_100:
[----:B-----5:R-:W-:Y:S01]  /*40a0*/  HADD2.F32 R4, -RZ, R106.H0_H0 ;  /* 0x2000006aff047230 */ /* 0x020fe20000004100 */
[----:B------:R-:W-:Y:S01]  /*40b0*/  ISETP.NE.AND P5, PT, R108, RZ, PT ;  /* 0x000000ff6c00720c */ /* 0x000fe20003fa5270 */
[----:B------:R-:W-:Y:S03]  /*40c0*/  BSSY B1, `(.L_x_102) ;  /* 0x0000008000017945 */ /* 0x000fe60003800000 */
[----:B------:R-:W-:-:S04]  /*40d0*/  FMUL R4, R4, R89 ;  /* 0x0000005904047220 */ /* 0x000fc80000400000 */
[----:B------:R-:W-:-:S05]  /*40e0*/  FFMA R4, R27, R88, R4 ;  /* 0x000000581b047223 */ /* 0x000fca0000000004 */
[----:B------:R-:W-:-:S05]  /*40f0*/  F2FP.F16.F32.PACK_AB R4, RZ, R4 ;  /* 0x00000004ff04723e */ /* 0x000fca00000000ff */
[----:B------:R0:W-:Y:S01]  /*4100*/  @P3 STG.E.U16 desc[UR36][R66.64+0x2], R4 ;  /* 0x0000020442003986 */ /* 0x0001e2000c101524 */
[----:B------:R-:W-:-:S13]  /*4110*/  ISETP.GT.AND P3, PT, R3, 0x80, P5 ;  /* 0x000000800300780c */ /* 0x000fda0002f64270 */
[----:B0-----:R-:W-:Y:S05]  /*4120*/  @!P3 BRA `(.L_x_103) ;  /* 0x000000000004b947 */ /* 0x001fea0003800000 */
[----:B------:R0:W5:Y:S02]  /*4130*/  LDG.E.LTC128B.U16 R106, desc[UR36][R60.64+0x10] ;  /* 0x000010243c6a7981 */ /* 0x000164000c1e1520 */
.L_x_103:
[----:B------:R-:W-:Y:S05]  /*4140*/  BSYNC B1 ;  /* 0x0000000000017941 */ /* 0x000fea0003800000 */
.L_x_102:
[----:B-----5:R-:W-:Y:S01]  /*4150*/  HADD2.F32 R4, -RZ, R106.H0_H0 ;  /* 0x2000006aff047230 */ /* 0x020fe20000004100 */
[----:B------:R-:W-:Y:S01]  /*4160*/  ISETP.NE.AND P5, PT, R104, RZ, PT ;  /* 0x000000ff6800720c */ /* 0x000fe20003fa5270 */
[----:B------:R-:W-:Y:S03]  /*4170*/  BSSY B1, `(.L_x_104) ;  /* 0x000000b000017945 */ /* 0x000fe60003800000 */
[----:B---3--:R-:W-:Y:S01]  /*4180*/  FMUL R5, R4, R89 ;  /* 0x0000005904057220 */ /* 0x008fe20000400000 */
[----:B------:R-:W-:-:S03]  /*4190*/  @P3 IMAD.MOV.U32 R4, RZ, RZ, R20 ;  /* 0x000000ffff043224 */ /* 0x000fc600078e0014 */
[----:B------:R-:W-:-:S05]  /*41a0*/  FFMA R5, R28, R88, R5 ;  /* 0x000000581c057223 */ /* 0x000fca0000000005 */
[----:B------:R-:W-:-:S04]  /*41b0*/  F2FP.F16.F32.PACK_AB R5, RZ, R5 ;  /* 0x00000005ff05723e */ /* 0x000fc800000000ff */
[----:B------:R-:W-:Y:S01]  /*41c0*/  PRMT R6, R5, 0x7610, R6 ;  /* 0x0000761005067816 */ /* 0x000fe20000000006 */
[----:B------:R-:W-:-:S05]  /*41d0*/  @P3 IMAD.MOV.U32 R5, RZ, RZ, R21 ;  /* 0x000000ffff053224 */ /* 0x000fca00078e0015 */
[----:B------:R3:W-:Y:S01]  /*41e0*/  @P3 STG.E.U16 desc[UR36][R4.64+0x10], R6 ;  /* 0x0000100604003986 */ /* 0x0007e2000c101524 */
[----:B------:R-:W-:-:S13]  /*41f0*/  ISETP.GT.AND P3, PT, R3, 0x80, P5 ;  /* 0x000000800300780c */ /* 0x000fda0002f64270 */
[----:B---3--:R-:W-:Y:S05]  /*4200*/  @!P3 BRA `(.L_x_105) ;  /* 0x000000000004b947 */ /* 0x008fea0003800000 */
[----:B------:R3:W5:Y:S02]  /*4210*/  LDG.E.LTC128B.U16 R106, desc[UR36][R60.64+0x12] ;  /* 0x000012243c6a7981 */ /* 0x000764000c1e1520 */
.L_x_105:
[----:B------:R-:W-:Y:S05]  /*4220*/  BSYNC B1 ;  /* 0x0000000000017941 */ /* 0x000fea0003800000 */
.L_x_104:
[----:B-----5:R-:W-:Y:S01]  /*4230*/  HADD2.F32 R4, -RZ, R106.H0_H0 ;  /* 0x2000006aff047230 */ /* 0x020fe20000004100 */
[----:B------:R-:W-:Y:S01]  /*4240*/  BSSY B1, `(.L_x_106) ;  /* 0x000000c000017945 */ /* 0x000fe20003800000 */
[----:B------:R-:W-:-:S03]  /*4250*/  @P3 IMAD.MOV.U32 R5, RZ, RZ, R21 ;  /* 0x000000ffff053224 */ /* 0x000fc600078e0015 */
[----:B------:R-:W-:-:S04]  /*4260*/  FMUL R4, R4, R89 ;  /* 0x0000005904047220 */ /* 0x000fc80000400000 */
[----:B------:R-:W-:-:S05]  /*4270*/  FFMA R4, R29, R88, R4 ;  /* 0x000000581d047223 */ /* 0x000fca0000000004 */
[----:B------:R-:W-:-:S04]  /*4280*/  F2FP.F16.F32.PACK_AB R4, RZ, R4 ;  /* 0x00000004ff04723e */ /* 0x000fc800000000ff */
[----:B------:R-:W-:Y:S01]  /*4290*/  PRMT R6, R4, 0x7610, R6 ;  /* 0x0000761004067816 */ /* 0x000fe20000000006 */
[----:B------:R-:W-:-:S05]  /*42a0*/  @P3 IMAD.MOV.U32 R4, RZ, RZ, R20 ;  /* 0x000000ffff043224 */ /* 0x000fca00078e0014 */
[----:B------:R0:W-:Y:S01]  /*42b0*/  @P3 STG.E.U16 desc[UR36][R4.64+0x12], R6 ;  /* 0x0000120604003986 */ /* 0x0001e2000c101524 */
[----:B------:R-:W-:-:S04]  /*42c0*/  ISETP.NE.AND P3, PT, R108, RZ, PT ;  /* 0x000000ff6c00720c */ /* 0x000fc80003f65270 */
[----:B------:R-:W-:-:S13]  /*42d0*/  ISETP.GT.AND P3, PT, R3, 0x88, P3 ;  /* 0x000000880300780c */ /* 0x000fda0001f64270 */
[----:B0-----:R-:W-:Y:S05]  /*42e0*/  @!P3 BRA `(.L_x_107) ;  /* 0x000000000004b947 */ /* 0x001fea0003800000 */
[----:B------:R0:W5:Y:S02]  /*42f0*/  LDG.E.LTC128B.U16 R106, desc[UR36][R12.64+0x10] ;  /* 0x000010240c6a7981 */ /* 0x000164000c1e1520 */
.L_x_107:
[----:B------:R-:W-:Y:S05]  /*4300*/  BSYNC B1 ;  /* 0x0000000000017941 */ /* 0x000fea0003800000 */
.L_x_106:
        /* <DEDUP_REMOVED lines=9> */
.L_x_109:
[----:B------:R-:W-:Y:S05]  /*43a0*/  BSYNC B1 ;  /* 0x0000000000017941 */ /* 0x000fea0003800000 */
.L_x_108:
[----:B-----5:R-:W-:Y:S01]  /*43b0*/  HADD2.F32 R4, -RZ, R106.H0_H0 ;  /* 0x2000006aff047230 */ /* 0x020fe20000004100 */
[----:B------:R-:W-:Y:S01]  /*43c0*/  ISETP.NE.AND P5, PT, R92, RZ, PT ;  /* 0x000000ff5c00720c */ /* 0x000fe20003fa5270 */
        /* <DEDUP_REMOVED lines=8> */
[----:B------:R-:W-:-:S13]  /*4450*/  ISETP.GT.AND P3, PT, R3, 0x80, P5 ;  /* 0x000000800300780c */ /* 0x000fda0002f64270 */
[----:B0-----:R-:W-:Y:S05]  /*4460*/  @!P3 BRA `(.L_x_111) ;  /* 0x000000000004b947 */ /* 0x001fea0003800000 */
[----:B------:R0:W5:Y:S02]  /*4470*/  LDG.E.LTC128B.U16 R106, desc[UR36][R60.64+0x20] ;  /* 0x000020243c6a7981 */ /* 0x000164000c1e1520 */
.L_x_111:
[----:B------:R-:W-:Y:S05]  /*4480*/  BSYNC B1 ;  /* 0x0000000000017941 */ /* 0x000fea0003800000 */
.L_x_110:
[----:B-----5:R-:W-:Y:S01]  /*4490*/  HADD2.F32 R4, -RZ, R106.H0_H0 ;  /* 0x2000006aff047230 */ /* 0x020fe20000004100 */
[----:B------:R-:W-:Y:S01]  /*44a0*/  ISETP.NE.AND P5, PT, R93, RZ, PT ;  /* 0x000000ff5d00720c */ /* 0x000fe20003fa5270 */
[----:B------:R-:W-:Y:S03]  /*44b0*/  BSSY B1, `(.L_x_112) ;  /* 0x000000b000017945 */ /* 0x000fe60003800000 */
[----:B------:R-:W-:Y:S01]  /*44c0*/  FMUL R5, R4, R89 ;  /* 0x0000005904057220 */ /* 0x000fe20000400000 */
[----:B------:R-:W-:-:S03]  /*44d0*/  @P3 IMAD.MOV.U32 R4, RZ, RZ, R20 ;  /* 0x000000ffff043224 */ /* 0x000fc600078e0014 */
        /* <DEDUP_REMOVED lines=8> */
.L_x_113:
[----:B------:R-:W-:Y:S05]  /*4560*/  BSYNC B1 ;  /* 0x0000000000017941 */ /* 0x000fea0003800000 */
.L_x_112:
        /* <DEDUP_REMOVED lines=13> */
.L_x_115:
[----:B------:R-:W-:Y:S05]  /*4640*/  BSYNC B1 ;  /* 0x0000000000017941 */ /* 0x000fea0003800000 */
.L_x_114:
[----:B-----5:R-:W-:Y:S01]  /*4650*/  HADD2.F32 R4, -RZ, R106.H0_H0 ;  /* 0x2000006aff047230 */ /* 0x020fe20000004100 */
[----:B------:R-:W-:Y:S04]  /*4660*/  BSSY B1, `(.L_x_116) ;  /* 0x000000b000017945 */ /* 0x000fe80003800000 */
        /* <DEDUP_REMOVED lines=10> */
.L_x_117:
[----:B------:R-:W-:Y:S05]  /*4710*/  BSYNC B1 ;  /* 0x0000000000017941 */ /* 0x000fea0003800000 */
.L_x_116:
        /* <DEDUP_REMOVED lines=13> */
.L_x_119:
[----:B------:R-:W-:Y:S05]  /*47f0*/  BSYNC B1 ;  /* 0x0000000000017941 */ /* 0x000fea0003800000 */
.L_x_118:
        /* <DEDUP_REMOVED lines=13> */
.L_x_121:
[----:B------:R-:W-:Y:S05]  /*48d0*/  BSYNC B1 ;  /* 0x0000000000017941 */ /* 0x000fea0003800000 */
.L_x_120:
        /* <DEDUP_REMOVED lines=13> */
.L_x_123:
[----:B------:R-:W-:Y:S05]  /*49b0*/  BSYNC B1 ;  /* 0x0000000000017941 */ /* 0x000fea0003800000 */
.L_x_122:
        /* <DEDUP_REMOVED lines=12> */
.L_x_125:
[----:B------:R-:W-:Y:S05]  /*4a80*/  BSYNC B1 ;  /* 0x0000000000017941 */ /* 0x000fea0003800000 */
.L_x_124:
        /* <DEDUP_REMOVED lines=13> */
.L_x_127:
[----:B------:R-:W-:Y:S05]  /*4b60*/  BSYNC B1 ;  /* 0x0000000000017941 */ /* 0x000fea0003800000 */
.L_x_126:
        /* <DEDUP_REMOVED lines=13> */
.L_x_129:
[----:B------:R-:W-:Y:S05]  /*4c40*/  BSYNC B1 ;  /* 0x0000000000017941 */ /* 0x000fea0003800000 */
.L_x_128:
        /* <DEDUP_REMOVED lines=13> */
.L_x_131:
[----:B------:R-:W-:Y:S05]  /*4d20*/  BSYNC B1 ;  /* 0x0000000000017941 */ /* 0x000fea0003800000 */
.L_x_130:
        /* <DEDUP_REMOVED lines=12> */
.L_x_133:
[----:B------:R-:W-:Y:S05]  /*4df0*/  BSYNC B1 ;  /* 0x0000000000017941 */ /* 0x000fea0003800000 */
.L_x_132:
        /* <DEDUP_REMOVED lines=13> */
.L_x_135:
[----:B------:R-:W-:Y:S05]  /*4ed0*/  BSYNC B1 ;  /* 0x0000000000017941 */ /* 0x000fea0003800000 */
.L_x_134:
        /* <DEDUP_REMOVED lines=12> */
.L_x_137:
[----:B------:R-:W-:Y:S05]  /*4fa0*/  BSYNC B1 ;  /* 0x0000000000017941 */ /* 0x000fea0003800000 */
.L_x_136:
        /* <DEDUP_REMOVED lines=12> */
.L_x_139:
[----:B------:R-:W-:Y:S05]  /*5070*/  BSYNC B1 ;  /* 0x0000000000017941 */ /* 0x000fea0003800000 */
.L_x_138:
        /* <DEDUP_REMOVED lines=12> */
.L_x_141:
[----:B------:R-:W-:Y:S05]  /*5140*/  BSYNC B1 ;  /* 0x0000000000017941 */ /* 0x000fea0003800000 */
.L_x_140:
        /* <DEDUP_REMOVED lines=12> */
.L_x_143:
[----:B------:R-:W-:Y:S05]  /*5210*/  BSYNC B1 ;  /* 0x0000000000017941 */ /* 0x000fea0003800000 */
.L_x_142:
        /* <DEDUP_REMOVED lines=12> */
.L_x_145:
[----:B------:R-:W-:Y:S05]  /*52e0*/  BSYNC B1 ;  /* 0x0000000000017941 */ /* 0x000fea0003800000 */
.L_x_144:
        /* <DEDUP_REMOVED lines=12> */
.L_x_147:
[----:B------:R-:W-:Y:S05]  /*53b0*/  BSYNC B1 ;  /* 0x0000000000017941 */ /* 0x000fea0003800000 */
.L_x_146:
[----:B0----5:R-:W-:Y:S01]  /*53c0*/  HADD2.F32 R4, -RZ, R106.H0_H0 ;  /* 0x2000006aff047230 */ /* 0x021fe20000004100 */
[----:B------:R-:W-:Y:S01]  /*53d0*/  ISETP.GT.AND P2, PT, R3, 0x88, P2 ;  /* 0x000000880300780c */ /* 0x000fe20001744270 */
        /* <DEDUP_REMOVED lines=8> */
[----:B------:R-:W-:Y:S05]  /*5460*/  @!P2 BRA `(.L_x_149) ;  /* 0x000000000004a947 */ /* 0x000fea0003800000 */
[----:B------:R0:W5:Y:S02]  /*5470*/  LDG.E.LTC128B.U16 R106, desc[UR36][R12.64+0x62] ;  /* 0x000062240c6a7981 */ /* 0x000164000c1e1520 */
.L_x_149:
[----:B------:R-:W-:Y:S05]  /*5480*/  BSYNC B1 ;  /* 0x0000000000017941 */ /* 0x000fea0003800000 */
.L_x_148:
[----:B0----5:R-:W-:Y:S01]  /*5490*/  HADD2.F32 R4, -RZ, R106.H0_H0 ;  /* 0x2000006aff047230 */ /* 0x021fe20000004100 */
        /* <DEDUP_REMOVED lines=11> */
.L_x_151:
[----:B------:R-:W-:Y:S05]  /*5550*/  BSYNC B1 ;  /* 0x0000000000017941 */ /* 0x000fea0003800000 */
.L_x_150:
        /* <DEDUP_REMOVED lines=12> */
.L_x_153:
[----:B------:R-:W-:Y:S05]  /*5620*/  BSYNC B1 ;  /* 0x0000000000017941 */ /* 0x000fea0003800000 */
.L_x_152:
[----:B0----5:R-:W-:Y:S01]  /*5630*/  HADD2.F32 R4, -RZ, R106.H0_H0 ;  /* 0x2000006aff047230 */ /* 0x021fe20000004100 */
[----:B------:R-:W-:Y:S01]  /*5640*/  ISETP.GT.AND P1, PT, R3, 0x88, P1 ;  /* 0x000000880300780c */ /* 0x000fe20000f24270 */
[----:B------:R-:W-:Y:S03]  /*5650*/  BSSY B1, `(.L_x_154) ;  /* 0x0000007000017945 */ /* 0x000fe60003800000 */
[----:B------:R-:W-:-:S04]  /*5660*/  FMUL R4, R4, R89 ;  /* 0x0000005904047220 */ /* 0x000fc80000400000 */
[----:B------:R-:W-:-:S05]  /*5670*/  FFMA R4, R53, R88, R4 ;  /* 0x0000005835047223 */ /* 0x000fca0000000004 */
[----:B------:R-:W-:-:S05]  /*5680*/  F2FP.F16.F32.PACK_AB R4, RZ, R4 ;  /* 0x00000004ff04723e */ /* 0x000fca00000000ff */
[----:B------:R0:W-:Y:S01]  /*5690*/  @P2 STG.E.U16 desc[UR36][R20.64+0x72], R4 ;  /* 0x0000720414002986 */ /* 0x0001e2000c101524 */
[----:B------:R-:W-:Y:S05]  /*56a0*/  @!P1 BRA `(.L_x_155) ;  /* 0x0000000000049947 */ /* 0x000fea0003800000 */
[----:B------:R0:W5:Y:S02]  /*56b0*/  LDG.E.LTC128B.U16 R106, desc[UR36][R12.64+0x70] ;  /* 0x000070240c6a7981 */ /* 0x000164000c1e1520 */
.L_x_155:
[----:B------:R-:W-:Y:S05]  /*56c0*/  BSYNC B1 ;  /* 0x0000000000017941 */ /* 0x000fea0003800000 */
.L_x_154:
        /* <DEDUP_REMOVED lines=12> */
.L_x_157:
[----:B------:R-:W-:Y:S05]  /*5790*/  BSYNC B1 ;  /* 0x0000000000017941 */ /* 0x000fea0003800000 */
.L_x_156:
[----:B------:R-:W-:Y:S05]  /*57a0*/  @!P0 BRA `(.L_x_158) ;  /* 0x0000001400d48947 */ /* 0x000fea0003800000 */
[----:B-----5:R-:W-:-:S05]  /*57b0*/  HADD2.F32 R106, -RZ, R106.H0_H0 ;  /* 0x2000006aff6a7230 */ /* 0x020fca0000004100 */
[----:B------:R-:W-:-:S04]  /*57c0*/  FMUL R106, R106, R89 ;  /* 0x000000596a6a7220 */ /* 0x000fc80000400000 */
[----:B------:R-:W-:-:S05]  /*57d0*/  FFMA R106, R55, R88, R106 ;  /* 0x00000058376a7223 */ /* 0x000fca000000006a */
[----:B------:R-:W-:-:S05]  /*57e0*/  F2FP.F16.F32.PACK_AB R106, RZ, R106 ;  /* 0x0000006aff6a723e */ /* 0x000fca00000000ff */
[----:B------:R0:W-:Y:S01]  /*57f0*/  STG.E.U16 desc[UR36][R10.64+0x72], R106 ;  /* 0x0000726a0a007986 */ /* 0x0001e2000c101524 */
[----:B------:R-:W-:Y:S05]  /*5800*/  BRA `(.L_x_158) ;  /* 0x0000001400bc7947 */ /* 0x000fea0003800000 */
.L_x_35:
[----:B------:R-:W-:Y:S01]  /*5810*/  ULDC.64 UR4, c[0x0][0x5c0] ;  /* 0x0001700000047ab9 */ /* 0x000fe20000000a00 */
[----:B------:R-:W-:Y:S01]  /*5820*/  ISETP.GT.AND P4, PT, R4, 0x1, PT ;  /* 0x000000010400780c */ /* 0x000fe20003f84270 */
[-C--:B------:R-:W-:Y:S01]  /*5830*/  FMUL R56, R56, R88.reuse ;  /* 0x0000005838387220 */ /* 0x080fe20000400000 */
[----:B------:R-:W-:Y:S01]  /*5840*/  LEA R12, P1, R104, UR4, 0x1 ;  /* 0x00000004680c7c11 */ /* 0x000fe2000f8208ff */
[-C--:B------:R-:W-:Y:S01]  /*5850*/  FMUL R57, R57, R88.reuse ;  /* 0x0000005839397220 */ /* 0x080fe20000400000 */
[C---:B------:R-:W-:Y:S01]  /*5860*/  IMAD.SHL.U32 R7, R10.reuse, 0x10, RZ ;  /* 0x000000100a077824 */ /* 0x040fe200078e00ff */
[----:B------:R-:W-:Y:S01]  /*5870*/  SHF.L.U64.HI R5, R10, 0x4, R11 ;  /* 0x000000040a057819 */ /* 0x000fe2000001020b */
[-C--:B------:R-:W-:Y:S01]  /*5880*/  FMUL R58, R58, R88.reuse ;  /* 0x000000583a3a7220 */ /* 0x080fe20000400000 */
[----:B------:R-:W-:Y:S01]  /*5890*/  LEA.HI.X R13, R104, UR5, R107, 0x1, P1 ;  /* 0x00000005680d7c11 */ /* 0x000fe200088f0c6b */
[-C--:B------:R-:W-:Y:S01]  /*58a0*/  FMUL R59, R59, R88.reuse ;  /* 0x000000583b3b7220 */ /* 0x080fe20000400000 */
[----:B------:R-:W-:Y:S01]  /*58b0*/  ISETP.GT.AND P1, PT, R3, RZ, P4 ;  /* 0x000000ff0300720c */ /* 0x000fe20002724270 */
[----:B------:R-:W-:Y:S01]  /*58c0*/  FMUL R60, R60, R88 ;  /* 0x000000583c3c7220 */ /* 0x000fe20000400000 */
[----:B------:R-:W-:Y:S01]  /*58d0*/  F2FP.F16.F32.PACK_AB R56, RZ, R56 ;  /* 0x00000038ff38723e */ /* 0x000fe200000000ff */
[-C--:B------:R-:W-:Y:S01]  /*58e0*/  FMUL R61, R61, R88.reuse ;  /* 0x000000583d3d7220 */ /* 0x080fe20000400000 */
[----:B------:R-:W-:Y:S01]  /*58f0*/  F2FP.F16.F32.PACK_AB R57, RZ, R57 ;  /* 0x00000039ff39723e */ /* 0x000fe200000000ff */
[----:B------:R-:W-:Y:S01]  /*5900*/  FMUL R62, R62, R88 ;  /* 0x000000583e3e7220 */ /* 0x000fe20000400000 */
[C---:B------:R-:W-:Y:S01]  /*5910*/  SHF.L.U64.HI R23, R10.reuse, 0x8, R11 ;  /* 0x000000080a177819 */ /* 0x040fe2000001020b */
[----:B------:R-:W-:Y:S01]  /*5920*/  @P0 STG.E.U16 desc[UR36][R12.64], R56 ;  /* 0x000000380c000986 */ /* 0x000fe2000c101524 */
[----:B------:R-:W-:Y:S01]  /*5930*/  PRMT R14, R57, 0x7610, R14 ;  /* 0x00007610390e7816 */ /* 0x000fe2000000000e */
[----:B------:R-:W-:Y:S01]  /*5940*/  IMAD.SHL.U32 R57, R10, 0x100, RZ ;  /* 0x000001000a397824 */ /* 0x000fe200078e00ff */
[----:B------:R-:W-:Y:S01]  /*5950*/  IADD3 R8, P0, R7, R12, RZ ;  /* 0x0000000c07087210 */ /* 0x000fe20007f1e0ff */
[----:B------:R-:W-:Y:S01]  /*5960*/  FMUL R63, R63, R88 ;  /* 0x000000583f3f7220 */ /* 0x000fe20000400000 */
[----:B------:R-:W-:Y:S01]  /*5970*/  ISETP.GT.AND P3, PT, R4, 0x8, PT ;  /* 0x000000080400780c */ /* 0x000fe20003f64270 */
[--C-:B------:R-:W-:Y:S01]  /*5980*/  @P1 IMAD.MOV.U32 R10, RZ, RZ, R12.reuse ;  /* 0x000000ffff0a1224 */ /* 0x100fe200078e000c */
[----:B------:R-:W-:Y:S01]  /*5990*/  ISETP.GT.AND P2, PT, R3, 0x8, P5 ;  /* 0x000000080300780c */ /* 0x000fe20002f44270 */
[--C-:B------:R-:W-:Y:S01]  /*59a0*/  @P1 IMAD.MOV.U32 R11, RZ, RZ, R13.reuse ;  /* 0x000000ffff0b1224 */ /* 0x100fe200078e000d */
[----:B------:R-:W-:Y:S01]  /*59b0*/  F2FP.F16.F32.PACK_AB R58, RZ, R58 ;  /* 0x0000003aff3a723e */ /* 0x000fe200000000ff */
[----:B------:R-:W-:Y:S01]  /*59c0*/  IMAD.X R9, R5, 0x1, R13, P0 ;  /* 0x0000000105097824 */ /* 0x000fe200000e060d */
[----:B------:R-:W-:Y:S01]  /*59d0*/  F2FP.F16.F32.PACK_AB R59, RZ, R59 ;  /* 0x0000003bff3b723e */ /* 0x000fe200000000ff */
[----:B------:R-:W-:Y:S01]  /*59e0*/  FMUL R64, R64, R88 ;  /* 0x0000005840407220 */ /* 0x000fe20000400000 */
[----:B------:R0:W-:Y:S01]  /*59f0*/  @P1 STG.E.U16 desc[UR36][R10.64+0x2], R14 ;  /* 0x0000020e0a001986 */ /* 0x0001e2000c101524 */
[----:B------:R-:W-:Y:S01]  /*5a00*/  IADD3 R6, P0, P1, R57, R12, R7 ;  /* 0x0000000c39067210 */ /* 0x000fe2000791e007 */
[----:B------:R-:W-:Y:S01]  /*5a10*/  FMUL R65, R65, R88 ;  /* 0x0000005841417220 */ /* 0x000fe20000400000 */
[----:B------:R-:W-:Y:S01]  /*5a20*/  F2FP.F16.F32.PACK_AB R60, RZ, R60 ;  /* 0x0000003cff3c723e */ /* 0x000fe200000000ff */
[-C--:B------:R-:W-:Y:S01]  /*5a30*/  FMUL R66, R66, R88.reuse ;  /* 0x0000005842427220 */ /* 0x080fe20000400000 */
[----:B------:R-:W-:Y:S01]  /*5a40*/  IADD3.X R7, R23, R13, R5, P0, P1 ;  /* 0x0000000d17077210 */ /* 0x000fe200007e2405 */
[-C--:B------:R-:W-:Y:S01]  /*5a50*/  FMUL R67, R67, R88.reuse ;  /* 0x0000005843437220 */ /* 0x080fe20000400000 */
[C---:B------:R-:W-:Y:S01]  /*5a60*/  ISETP.GT.AND P0, PT, R3.reuse, RZ, P3 ;  /* 0x000000ff0300720c */ /* 0x040fe20001f04270 */
[----:B------:R-:W-:Y:S01]  /*5a70*/  @P2 STG.E.U16 desc[UR36][R8.64], R58 ;  /* 0x0000003a08002986 */ /* 0x000fe2000c101524 */
[----:B------:R-:W-:Y:S01]  /*5a80*/  ISETP.GT.AND P1, PT, R3, 0x8, P4 ;  /* 0x000000080300780c */ /* 0x000fe20002724270 */
[-C--:B------:R-:W-:Y:S01]  /*5a90*/  FMUL R68, R68, R88.reuse ;  /* 0x0000005844447220 */ /* 0x080fe20000400000 */
[----:B------:R-:W-:Y:S01]  /*5aa0*/  ISETP.GT.AND P2, PT, R4, 0x9, PT ;  /* 0x000000090400780c */ /* 0x000fe20003f44270 */
[-C--:B------:R-:W-:Y:S01]  /*5ab0*/  FMUL R69, R69, R88.reuse ;  /* 0x0000005845457220 */ /* 0x080fe20000400000 */
[----:B------:R-:W-:Y:S01]  /*5ac0*/  F2FP.F16.F32.PACK_AB R61, RZ, R61 ;  /* 0x0000003dff3d723e */ /* 0x000fe200000000ff */
[----:B------:R-:W-:Y:S01]  /*5ad0*/  FMUL R70, R70, R88 ;  /* 0x0000005846467220 */ /* 0x000fe20000400000 */
[----:B------:R-:W-:Y:S01]  /*5ae0*/  F2FP.F16.F32.PACK_AB R62, RZ, R62 ;  /* 0x0000003eff3e723e */ /* 0x000fe200000000ff */
[-C--:B------:R-:W-:Y:S01]  /*5af0*/  FMUL R71, R71, R88.reuse ;  /* 0x0000005847477220 */ /* 0x080fe20000400000 */
[----:B------:R-:W-:Y:S01]  /*5b00*/  F2FP.F16.F32.PACK_AB R63, RZ, R63 ;  /* 0x0000003fff3f723e */ /* 0x000fe200000000ff */
[----:B------:R-:W-:Y:S01]  /*5b10*/  FMUL R72, R72, R88 ;  /* 0x0000005848487220 */ /* 0x000fe20000400000 */
[----:B------:R-:W-:Y:S01]  /*5b20*/  F2FP.F16.F32.PACK_AB R64, RZ, R64 ;  /* 0x00000040ff40723e */ /* 0x000fe200000000ff */
[--C-:B0-----:R-:W-:Y:S01]  /*5b30*/  @P0 IMAD.MOV.U32 R10, RZ, RZ, R12.reuse ;  /* 0x000000ffff0a0224 */ /* 0x101fe200078e000c */
[----:B------:R-:W-:Y:S01]  /*5b40*/  F2FP.F16.F32.PACK_AB R65, RZ, R65 ;  /* 0x00000041ff41723e */ /* 0x000fe200000000ff */
[--C-:B------:R-:W-:Y:S01]  /*5b50*/  @P0 IMAD.MOV.U32 R11, RZ, RZ, R13.reuse ;  /* 0x000000ffff0b0224 */ /* 0x100fe200078e000d */
[----:B------:R-:W-:Y:S01]  /*5b60*/  @P1 STG.E.U16 desc[UR36][R8.64+0x2], R59 ;  /* 0x0000023b08001986 */ /* 0x000fe2000c101524 */
[----:B------:R-:W-:Y:S01]  /*5b70*/  ISETP.GT.AND P1, PT, R4, 0x11, PT ;  /* 0x000000110400780c */ /* 0x000fe20003f24270 */
[----:B------:R-:W-:Y:S01]  /*5b80*/  FMUL R73, R73, R88 ;  /* 0x0000005849497220 */ /* 0x000fe20000400000 */
[----:B------:R-:W-:Y:S01]  /*5b90*/  F2FP.F16.F32.PACK_AB R66, RZ, R66 ;  /* 0x00000042ff42723e */ /* 0x000fe200000000ff */
[----:B------:R0:W-:Y:S01]  /*5ba0*/  @P0 STG.E.U16 desc[UR36][R10.64+0x10], R60 ;  /* 0x0000103c0a000986 */ /* 0x0001e2000c101524 */
[----:B------:R-:W-:Y:S01]  /*5bb0*/  ISETP.GT.AND P0, PT, R3, RZ, P2 ;  /* 0x000000ff0300720c */ /* 0x000fe20001704270 */
        /* <DEDUP_REMOVED lines=15> */
[----:B------:R-:W-:Y:S01]  /*5cb0*/  F2FP.F16.F32.PACK_AB R74, RZ, R74 ;  /* 0x0000004aff4a723e */ /* 0x000fe200000000ff */
[-C--:B------:R-:W-:Y:S01]  /*5cc0*/  FMUL R80, R80, R88.reuse ;  /* 0x0000005850507220 */ /* 0x080fe20000400000 */
[----:B------:R-:W-:Y:S01]  /*5cd0*/  F2FP.F16.F32.PACK_AB R75, RZ, R75 ;  /* 0x0000004bff4b723e */ /* 0x000fe200000000ff */
[-C--:B------:R-:W-:Y:S01]  /*5ce0*/  FMUL R81, R81, R88.reuse ;  /* 0x0000005851517220 */ /* 0x080fe20000400000 */
[----:B------:R0:W-:Y:S01]  /*5cf0*/  @P0 STG.E.U16 desc[UR36][R10.64+0x12], R61 ;  /* 0x0000123d0a000986 */ /* 0x0001e2000c101524 */
[----:B------:R-:W-:Y:S01]  /*5d00*/  ISETP.GT.AND P0, PT, R3, 0x8, P3 ;  /* 0x000000080300780c */ /* 0x000fe20001f04270 */
[----:B------:R-:W-:Y:S01]  /*5d10*/  FMUL R82, R82, R88 ;  /* 0x0000005852527220 */ /* 0x000fe20000400000 */
[----:B------:R-:W-:Y:S01]  /*5d20*/  F2FP.F16.F32.PACK_AB R76, RZ, R76 ;  /* 0x0000004cff4c723e */ /* 0x000fe200000000ff */
        /* <DEDUP_REMOVED lines=10> */
[----:B------:R-:W-:Y:S01]  /*5dd0*/  @P0 STG.E.U16 desc[UR36][R8.64+0x10], R62 ;  /* 0x0000103e08000986 */ /* 0x000fe2000c101524 */
[----:B------:R-:W-:Y:S01]  /*5de0*/  ISETP.GT.AND P0, PT, R3, 0x8, P2 ;  /* 0x000000080300780c */ /* 0x000fe20001704270 */
[-C--:B------:R-:W-:Y:S01]  /*5df0*/  FMUL R24, R24, R88.reuse ;  /* 0x0000005818187220 */ /* 0x080fe20000400000 */
[C---:B------:R-:W-:Y:S01]  /*5e00*/  ISETP.GT.AND P2, PT, R4.reuse, 0x10, PT ;  /* 0x000000100400780c */ /* 0x040fe20003f44270 */
        /* <DEDUP_REMOVED lines=32> */
[----:B------:R-:W-:Y:S01]  /*6010*/  ISETP.GT.AND P0, PT, R3, RZ, P1 ;  /* 0x000000ff0300720c */ /* 0x000fe20000f04270 */
        /* <DEDUP_REMOVED lines=10> */
[----:B------:R-:W-:Y:S01]  /*60c0*/  FMUL R43, R43, R88 ;  /* 0x000000582b2b7220 */ /* 0x000fe20000400000 */
[----:B------:R-:W-:Y:S01]  /*60d0*/  F2FP.F16.F32.PACK_AB R35, RZ, R35 ;  /* 0x00000023ff23723e */ /* 0x000fe200000000ff */
[----:B0-----:R-:W-:Y:S01]  /*60e0*/  @P0 IMAD.MOV.U32 R10, RZ, RZ, R12 ;  /* 0x000000ffff0a0224 */ /* 0x001fe200078e000c */
[----:B------:R-:W-:Y:S01]  /*60f0*/  F2FP.F16.F32.PACK_AB R36, RZ, R36 ;  /* 0x00000024ff24723e */ /* 0x000fe200000000ff */
[----:B------:R-:W-:Y:S01]  /*6100*/  @P0 IMAD.MOV.U32 R11, RZ, RZ, R13 ;  /* 0x000000ffff0b0224 */ /* 0x000fe200078e000d */
[----:B------:R-:W-:Y:S01]  /*6110*/  F2FP.F16.F32.PACK_AB R37, RZ, R37 ;  /* 0x00000025ff25723e */ /* 0x000fe200000000ff */
[----:B------:R-:W-:Y:S01]  /*6120*/  FMUL R44, R44, R88 ;  /* 0x000000582c2c7220 */ /* 0x000fe20000400000 */
[----:B------:R-:W-:Y:S01]  /*6130*/  F2FP.F16.F32.PACK_AB R38, RZ, R38 ;  /* 0x00000026ff26723e */ /* 0x000fe200000000ff */
[-C--:B------:R-:W-:Y:S01]  /*6140*/  FMUL R45, R45, R88.reuse ;  /* 0x000000582d2d7220 */ /* 0x080fe20000400000 */
[----:B------:R0:W-:Y:S01]  /*6150*/  @P0 STG.E.U16 desc[UR36][R10.64+0x22], R65 ;  /* 0x000022410a000986 */ /* 0x0001e2000c101524 */
        /* <DEDUP_REMOVED lines=13> */
[----:B------:R-:W-:Y:S01]  /*6230*/  @P0 STG.E.U16 desc[UR36][R8.64+0x20], R66 ;  /* 0x0000204208000986 */ /* 0x000fe2000c101524 */
[----:B------:R-:W-:Y:S01]  /*6240*/  ISETP.GT.AND P0, PT, R3, 0x8, P1 ;  /* 0x000000080300780c */ /* 0x000fe20000f04270 */
[-C--:B------:R-:W-:Y:S01]  /*6250*/  FMUL R52, R52, R88.reuse ;  /* 0x0000005834347220 */ /* 0x080fe20000400000 */
[----:B------:R-:W-:Y:S01]  /*6260*/  ISETP.GT.AND P1, PT, R4, 0x19, PT ;  /* 0x000000190400780c */ /* 0x000fe20003f24270 */
[----:B------:R-:W-:Y:S01]  /*6270*/  FMUL R53, R53, R88 ;  /* 0x0000005835357220 */ /* 0x000fe20000400000 */
[----:B------:R-:W-:Y:S01]  /*6280*/  F2FP.F16.F32.PACK_AB R44, RZ, R44 ;  /* 0x0000002cff2c723e */ /* 0x000fe200000000ff */
[-C--:B------:R-:W-:Y:S01]  /*6290*/  FMUL R54, R54, R88.reuse ;  /* 0x0000005836367220 */ /* 0x080fe20000400000 */
[----:B------:R-:W-:Y:S01]  /*62a0*/  F2FP.F16.F32.PACK_AB R45, RZ, R45 ;  /* 0x0000002dff2d723e */ /* 0x000fe200000000ff */
[----:B------:R-:W-:Y:S01]  /*62b0*/  FMUL R55, R55, R88 ;  /* 0x0000005837377220 */ /* 0x000fe20000400000 */
[----:B------:R-:W-:-:S02]  /*62c0*/  F2FP.F16.F32.PACK_AB R46, RZ, R46 ;  /* 0x0000002eff2e723e */ /* 0x000fc400000000ff */
[----:B------:R-:W-:Y:S02]  /*62d0*/  F2FP.F16.F32.PACK_AB R47, RZ, R47 ;  /* 0x0000002fff2f723e */ /* 0x000fe400000000ff */
[----:B------:R-:W-:Y:S01]  /*62e0*/  F2FP.F16.F32.PACK_AB R48, RZ, R48 ;  /* 0x00000030ff30723e */ /* 0x000fe200000000ff */
[----:B------:R-:W-:Y:S01]  /*62f0*/  @P0 STG.E.U16 desc[UR36][R8.64+0x22], R67 ;  /* 0x0000224308000986 */ /* 0x000fe2000c101524 */
[----:B------:R-:W-:Y:S02]  /*6300*/  ISETP.GT.AND P0, PT, R3, RZ, P2 ;  /* 0x000000ff0300720c */ /* 0x000fe40001704270 */
[----:B------:R-:W-:Y:S02]  /*6310*/  F2FP.F16.F32.PACK_AB R49, RZ, R49 ;  /* 0x00000031ff31723e */ /* 0x000fe400000000ff */
[----:B------:R-:W-:Y:S02]  /*6320*/  F2FP.F16.F32.PACK_AB R50, RZ, R50 ;  /* 0x00000032ff32723e */ /* 0x000fe400000000ff */
[----:B------:R-:W-:-:S02]  /*6330*/  F2FP.F16.F32.PACK_AB R51, RZ, R51 ;  /* 0x00000033ff33723e */ /* 0x000fc400000000ff */
[----:B------:R-:W-:Y:S02]  /*6340*/  F2FP.F16.F32.PACK_AB R52, RZ, R52 ;  /* 0x00000034ff34723e */ /* 0x000fe400000000ff */
[----:B------:R-:W-:Y:S02]  /*6350*/  F2FP.F16.F32.PACK_AB R53, RZ, R53 ;  /* 0x00000035ff35723e */ /* 0x000fe400000000ff */
[----:B------:R-:W-:Y:S01]  /*6360*/  F2FP.F16.F32.PACK_AB R54, RZ, R54 ;  /* 0x00000036ff36723e */ /* 0x000fe200000000ff */
[----:B0-----:R-:W-:Y:S01]  /*6370*/  @P0 IMAD.MOV.U32 R10, RZ, RZ, R12 ;  /* 0x000000ffff0a0224 */ /* 0x001fe200078e000c */
[----:B------:R-:W-:Y:S01]  /*6380*/  F2FP.F16.F32.PACK_AB R55, RZ, R55 ;  /* 0x00000037ff37723e */ /* 0x000fe200000000ff */
[----:B------:R-:W-:-:S05]  /*6390*/  @P0 IMAD.MOV.U32 R11, RZ, RZ, R13 ;  /* 0x000000ffff0b0224 */ /* 0x000fca00078e000d */
[----:B------:R0:W-:Y:S01]  /*63a0*/  @P0 STG.E.U16 desc[UR36][R10.64+0x30], R68 ;  /* 0x000030440a000986 */ /* 0x0001e2000c101524 */
[----:B------:R-:W-:-:S13]  /*63b0*/  ISETP.GT.AND P0, PT, R3, RZ, P1 ;  /* 0x000000ff0300720c */ /* 0x000fda0000f04270 */
[----:B0-----:R-:W-:Y:S02]  /*63c0*/  @P0 IMAD.MOV.U32 R10, RZ, RZ, R12 ;  /* 0x000000ffff0a0224 */ /* 0x001fe400078e000c */
[----:B------:R-:W-:-:S05]  /*63d0*/  @P0 IMAD.MOV.U32 R11, RZ, RZ, R13 ;  /* 0x000000ffff0b0224 */ /* 0x000fca00078e000d */
[----:B------:R0:W-:Y:S01]  /*63e0*/  @P0 STG.E.U16 desc[UR36][R10.64+0x32], R69 ;  /* 0x000032450a000986 */ /* 0x0001e2000c101524 */
[----:B------:R-:W-:Y:S02]  /*63f0*/  ISETP.GT.AND P0, PT, R3, 0x8, P2 ;  /* 0x000000080300780c */ /* 0x000fe40001704270 */
[----:B------:R-:W-:-:S11]  /*6400*/  ISETP.GT.AND P2, PT, R4, 0x20, PT ;  /* 0x000000200400780c */ /* 0x000fd60003f44270 */
[----:B------:R-:W-:Y:S01]  /*6410*/  @P0 STG.E.U16 desc[UR36][R8.64+0x30], R70 ;  /* 0x0000304608000986 */ /* 0x000fe2000c101524 */
[----:B------:R-:W-:Y:S02]  /*6420*/  ISETP.GT.AND P0, PT, R3, 0x8, P1 ;  /* 0x000000080300780c */ /* 0x000fe40000f04270 */
[----:B------:R-:W-:-:S11]  /*6430*/  ISETP.GT.AND P1, PT, R4, 0x21, PT ;  /* 0x000000210400780c */ /* 0x000fd60003f24270 */
[----:B------:R-:W-:Y:S01]  /*6440*/  @P0 STG.E.U16 desc[UR36][R8.64+0x32], R71 ;  /* 0x0000324708000986 */ /* 0x000fe2000c101524 */
[----:B------:R-:W-:-:S13]  /*6450*/  ISETP.GT.AND P0, PT, R3, RZ, P2 ;  /* 0x000000ff0300720c */ /* 0x000fda0001704270 */
[----:B0-----:R-:W-:Y:S02]  /*6460*/  @P0 IMAD.MOV.U32 R10, RZ, RZ, R12 ;  /* 0x000000ffff0a0224 */ /* 0x001fe400078e000c */
        /* <DEDUP_REMOVED lines=20> */
[----:B------:R-:W-:-:S13]  /*65b0*/  ISETP.GT.AND P0, PT, R3, 0x8, P1 ;  /* 0x000000080300780c */ /* 0x000fda0000f04270 */
[----:B------:R-:W-:Y:S01]  /*65c0*/  @P0 STG.E.U16 desc[UR36][R8.64+0x50], R78 ;  /* 0x0000504e08000986 */ /* 0x000fe2000c101524 */
[----:B------:R-:W-:-:S13]  /*65d0*/  ISETP.GT.AND P0, PT, R3, 0x8, P4 ;  /* 0x000000080300780c */ /* 0x000fda0002704270 */
[----:B------:R-:W-:Y:S01]  /*65e0*/  @P0 STG.E.U16 desc[UR36][R8.64+0x52], R79 ;  /* 0x0000524f08000986 */ /* 0x000fe2000c101524 */
[----:B------:R-:W-:-:S04]  /*65f0*/  ISETP.GT.AND P0, PT, R4, 0x30, PT ;  /* 0x000000300400780c */ /* 0x000fc80003f04270 */
        /* <DEDUP_REMOVED lines=12> */
[----:B------:R-:W-:-:S05]  /*66c0*/  IADD3 R14, P1, R57, R8, RZ ;  /* 0x00000008390e7210 */ /* 0x000fca0007f3e0ff */
[----:B------:R-:W-:Y:S01]  /*66d0*/  IMAD.X R15, R23, 0x1, R9, P1 ;  /* 0x00000001170f7824 */ /* 0x000fe200008e0609 */
[----:B------:R-:W-:-:S13]  /*66e0*/  ISETP.GT.AND P1, PT, R3, RZ, P2 ;  /* 0x000000ff0300720c */ /* 0x000fda0001724270 */
[----:B------:R-:W-:Y:S01]  /*66f0*/  @P1 STG.E.U16 desc[UR36][R12.64+0x70], R84 ;  /* 0x000070540c001986 */ /* 0x000fe2000c101524 */
[----:B------:R-:W-:-:S05]  /*6700*/  IADD3 R20, P1, R57, R8, RZ ;  /* 0x0000000839147210 */ /* 0x000fca0007f3e0ff */
[----:B------:R-:W-:Y:S01]  /*6710*/  IMAD.X R21, R23, 0x1, R9, P1 ;  /* 0x0000000117157824 */ /* 0x000fe200008e0609 */
[----:B0-----:R-:W-:-:S05]  /*6720*/  IADD3 R10, P1, R57, R12, RZ ;  /* 0x0000000c390a7210 */ /* 0x001fca0007f3e0ff */
[----:B------:R-:W-:Y:S01]  /*6730*/  IMAD.X R11, R23, 0x1, R13, P1 ;  /* 0x00000001170b7824 */ /* 0x000fe200008e060d */
[----:B------:R-:W-:-:S04]  /*6740*/  ISETP.GT.AND P1, PT, R4, 0x39, PT ;  /* 0x000000390400780c */ /* 0x000fc80003f24270 */
[----:B------:R-:W-:-:S13]  /*6750*/  ISETP.GT.AND P6, PT, R3, RZ, P1 ;  /* 0x000000ff0300720c */ /* 0x000fda0000fc4270 */
[----:B------:R-:W-:Y:S01]  /*6760*/  @P6 STG.E.U16 desc[UR36][R12.64+0x72], R85 ;  /* 0x000072550c006986 */ /* 0x000fe2000c101524 */
[----:B------:R-:W-:-:S13]  /*6770*/  ISETP.GT.AND P6, PT, R3, 0x8, P2 ;  /* 0x000000080300780c */ /* 0x000fda00017c4270 */
[----:B------:R-:W-:Y:S01]  /*6780*/  @P6 STG.E.U16 desc[UR36][R8.64+0x70], R86 ;  /* 0x0000705608006986 */ /* 0x000fe2000c101524 */
[----:B------:R-:W-:-:S13]  /*6790*/  ISETP.GT.AND P6, PT, R3, 0x8, P1 ;  /* 0x000000080300780c */ /* 0x000fda0000fc4270 */
[----:B------:R0:W-:Y:S01]  /*67a0*/  @P6 STG.E.U16 desc[UR36][R8.64+0x72], R87 ;  /* 0x0000725708006986 */ /* 0x0001e2000c101524 */
[C---:B------:R-:W-:Y:S02]  /*67b0*/  ISETP.GT.AND P6, PT, R3.reuse, 0x80, P5 ;  /* 0x000000800300780c */ /* 0x040fe40002fc4270 */
[----:B------:R-:W-:-:S11]  /*67c0*/  ISETP.GT.AND P5, PT, R3, 0x88, P5 ;  /* 0x000000880300780c */ /* 0x000fd60002fa4270 */
[----:B------:R-:W-:Y:S01]  /*67d0*/  @P6 STG.E.U16 desc[UR36][R10.64], R24 ;  /* 0x000000180a006986 */ /* 0x000fe2000c101524 */
[----:B------:R-:W-:-:S04]  /*67e0*/  ISETP.GT.AND P6, PT, R4, 0x1, PT ;  /* 0x000000010400780c */ /* 0x000fc80003fc4270 */
[----:B------:R-:W-:-:S13]  /*67f0*/  ISETP.GT.AND P6, PT, R3, 0x80, P6 ;  /* 0x000000800300780c */ /* 0x000fda00037c4270 */
[----:B0-----:R-:W-:Y:S02]  /*6800*/  @P6 IMAD.MOV.U32 R8, RZ, RZ, R10 ;  /* 0x000000ffff086224 */ /* 0x001fe400078e000a */
[----:B------:R-:W-:-:S05]  /*6810*/  @P6 IMAD.MOV.U32 R9, RZ, RZ, R11 ;  /* 0x000000ffff096224 */ /* 0x000fca00078e000b */
[----:B------:R0:W-:Y:S01]  /*6820*/  @P6 STG.E.U16 desc[UR36][R8.64+0x2], R25 ;  /* 0x0000021908006986 */ /* 0x0001e2000c101524 */
[----:B------:R-:W-:-:S03]  /*6830*/  ISETP.GT.AND P6, PT, R4, 0x1, PT ;  /* 0x000000010400780c */ /* 0x000fc60003fc4270 */
[----:B------:R-:W-:Y:S01]  /*6840*/  @P5 STG.E.U16 desc[UR36][R14.64], R26 ;  /* 0x0000001a0e005986 */ /* 0x000fe2000c101524 */
[----:B------:R-:W-:Y:S02]  /*6850*/  ISETP.GT.AND P5, PT, R3, 0x88, P6 ;  /* 0x000000880300780c */ /* 0x000fe400037a4270 */
[----:B------:R-:W-:-:S11]  /*6860*/  ISETP.GT.AND P6, PT, R4, 0x8, PT ;  /* 0x000000080400780c */ /* 0x000fd60003fc4270 */
[----:B------:R-:W-:Y:S01]  /*6870*/  @P5 STG.E.U16 desc[UR36][R20.64+0x2], R27 ;  /* 0x0000021b14005986 */ /* 0x000fe2000c101524 */
[----:B------:R-:W-:Y:S02]  /*6880*/  ISETP.GT.AND P5, PT, R3, 0x80, P6 ;  /* 0x000000800300780c */ /* 0x000fe400037a4270 */
[----:B------:R-:W-:-:S11]  /*6890*/  ISETP.GT.AND P6, PT, R4, 0x9, PT ;  /* 0x000000090400780c */ /* 0x000fd60003fc4270 */
[----:B0-----:R-:W-:Y:S02]  /*68a0*/  @P5 IMAD.MOV.U32 R8, RZ, RZ, R10 ;  /* 0x000000ffff085224 */ /* 0x001fe400078e000a */
[----:B------:R-:W-:-:S05]  /*68b0*/  @P5 IMAD.MOV.U32 R9, RZ, RZ, R11 ;  /* 0x000000ffff095224 */ /* 0x000fca00078e000b */
[----:B------:R0:W-:Y:S01]  /*68c0*/  @P5 STG.E.U16 desc[UR36][R8.64+0x10], R28 ;  /* 0x0000101c08005986 */ /* 0x0001e2000c101524 */
[----:B------:R-:W-:-:S13]  /*68d0*/  ISETP.GT.AND P5, PT, R3, 0x80, P6 ;  /* 0x000000800300780c */ /* 0x000fda00037a4270 */
[----:B0-----:R-:W-:Y:S02]  /*68e0*/  @P5 IMAD.MOV.U32 R8, RZ, RZ, R10 ;  /* 0x000000ffff085224 */ /* 0x001fe400078e000a */
[----:B------:R-:W-:-:S05]  /*68f0*/  @P5 IMAD.MOV.U32 R9, RZ, RZ, R11 ;  /* 0x000000ffff095224 */ /* 0x000fca00078e000b */
[----:B------:R0:W-:Y:S01]  /*6900*/  @P5 STG.E.U16 desc[UR36][R8.64+0x12], R29 ;  /* 0x0000121d08005986 */ /* 0x0001e2000c101524 */
[----:B------:R-:W-:-:S04]  /*6910*/  ISETP.GT.AND P5, PT, R4, 0x8, PT ;  /* 0x000000080400780c */ /* 0x000fc80003fa4270 */
[----:B------:R-:W-:-:S13]  /*6920*/  ISETP.GT.AND P5, PT, R3, 0x88, P5 ;  /* 0x000000880300780c */ /* 0x000fda0002fa4270 */
        /* <DEDUP_REMOVED lines=42> */
[----:B------:R-:W-:Y:S01]  /*6bd0*/  @P5 STG.E.U16 desc[UR36][R8.64+0x42], R41 ;  /* 0x0000422908005986 */ /* 0x000fe2000c101524 */
[----:B------:R-:W-:-:S04]  /*6be0*/  ISETP.GT.AND P5, PT, R4, 0x20, PT ;  /* 0x000000200400780c */ /* 0x000fc80003fa4270 */
[----:B------:R-:W-:-:S13]  /*6bf0*/  ISETP.GT.AND P5, PT, R3, 0x88, P5 ;  /* 0x000000880300780c */ /* 0x000fda0002fa4270 */
[----:B------:R-:W-:Y:S01]  /*6c00*/  @P5 STG.E.U16 desc[UR36][R6.64+0x40], R42 ;  /* 0x0000402a06005986 */ /* 0x000fe2000c101524 */
[----:B------:R-:W-:Y:S02]  /*6c10*/  ISETP.GT.AND P5, PT, R3, 0x88, P6 ;  /* 0x000000880300780c */ /* 0x000fe400037a4270 */
[----:B------:R-:W-:-:S11]  /*6c20*/  ISETP.GT.AND P6, PT, R4, 0x28, PT ;  /* 0x000000280400780c */ /* 0x000fd60003fc4270 */
[----:B------:R-:W-:Y:S01]  /*6c30*/  @P5 STG.E.U16 desc[UR36][R6.64+0x42], R43 ;  /* 0x0000422b06005986 */ /* 0x000fe2000c101524 */
[----:B------:R-:W-:-:S13]  /*6c40*/  ISETP.GT.AND P5, PT, R3, 0x80, P6 ;  /* 0x000000800300780c */ /* 0x000fda00037a4270 */
[----:B------:R-:W-:Y:S02]  /*6c50*/  @P5 IMAD.MOV.U32 R4, RZ, RZ, R10 ;  /* 0x000000ffff045224 */ /* 0x000fe400078e000a */
[----:B------:R-:W-:-:S05]  /*6c60*/  @P5 IMAD.MOV.U32 R5, RZ, RZ, R11 ;  /* 0x000000ffff055224 */ /* 0x000fca00078e000b */
[----:B------:R0:W-:Y:S01]  /*6c70*/  @P5 STG.E.U16 desc[UR36][R4.64+0x50], R44 ;  /* 0x0000502c04005986 */ /* 0x0001e2000c101524 */
[C---:B------:R-:W-:Y:S02]  /*6c80*/  ISETP.GT.AND P5, PT, R3.reuse, 0x80, P4 ;  /* 0x000000800300780c */ /* 0x040fe400027a4270 */
[----:B------:R-:W-:-:S11]  /*6c90*/  ISETP.GT.AND P4, PT, R3, 0x88, P4 ;  /* 0x000000880300780c */ /* 0x000fd60002784270 */
[----:B0-----:R-:W-:Y:S02]  /*6ca0*/  @P5 IMAD.MOV.U32 R4, RZ, RZ, R10 ;  /* 0x000000ffff045224 */ /* 0x001fe400078e000a */
[----:B------:R-:W-:-:S05]  /*6cb0*/  @P5 IMAD.MOV.U32 R5, RZ, RZ, R11 ;  /* 0x000000ffff055224 */ /* 0x000fca00078e000b */
[----:B------:R0:W-:Y:S01]  /*6cc0*/  @P5 STG.E.U16 desc[UR36][R4.64+0x52], R45 ;  /* 0x0000522d04005986 */ /* 0x0001e2000c101524 */
[----:B------:R-:W-:-:S13]  /*6cd0*/  ISETP.GT.AND P5, PT, R3, 0x88, P6 ;  /* 0x000000880300780c */ /* 0x000fda00037a4270 */
[----:B0-----:R-:W-:Y:S02]  /*6ce0*/  @P5 IMAD.MOV.U32 R4, RZ, RZ, R6 ;  /* 0x000000ffff045224 */ /* 0x001fe400078e0006 */
[----:B------:R-:W-:-:S05]  /*6cf0*/  @P5 IMAD.MOV.U32 R5, RZ, RZ, R7 ;  /* 0x000000ffff055224 */ /* 0x000fca00078e0007 */
[----:B------:R0:W-:Y:S02]  /*6d00*/  @P5 STG.E.U16 desc[UR36][R4.64+0x50], R46 ;  /* 0x0000502e04005986 */ /* 0x0001e4000c101524 */
[----:B0-----:R-:W-:Y:S02]  /*6d10*/  @P4 IMAD.MOV.U32 R4, RZ, RZ, R6 ;  /* 0x000000ffff044224 */ /* 0x001fe400078e0006 */
[----:B------:R-:W-:-:S05]  /*6d20*/  @P4 IMAD.MOV.U32 R5, RZ, RZ, R7 ;  /* 0x000000ffff054224 */ /* 0x000fca00078e0007 */
[----:B------:R0:W-:Y:S01]  /*6d30*/  @P4 STG.E.U16 desc[UR36][R4.64+0x52], R47 ;  /* 0x0000522f04004986 */ /* 0x0001e2000c101524 */
[C---:B------:R-:W-:Y:S02]  /*6d40*/  ISETP.GT.AND P4, PT, R3.reuse, 0x80, P0 ;  /* 0x000000800300780c */ /* 0x040fe40000784270 */
[----:B------:R-:W-:-:S11]  /*6d50*/  ISETP.GT.AND P0, PT, R3, 0x88, P0 ;  /* 0x000000880300780c */ /* 0x000fd60000704270 */
        /* <DEDUP_REMOVED lines=9> */
[----:B------:R-:W-:Y:S01]  /*6df0*/  ISETP.GT.AND P2, PT, R3, 0x88, P2 ;  /* 0x000000880300780c */ /* 0x000fe20001744270 */
[----:B0-----:R-:W-:Y:S02]  /*6e00*/  @P0 IMAD.MOV.U32 R4, RZ, RZ, R6 ;  /* 0x000000ffff040224 */ /* 0x001fe400078e0006 */
[----:B------:R-:W-:-:S05]  /*6e10*/  @P0 IMAD.MOV.U32 R5, RZ, RZ, R7 ;  /* 0x000000ffff050224 */ /* 0x000fca00078e0007 */
[----:B------:R0:W-:Y:S01]  /*6e20*/  @P0 STG.E.U16 desc[UR36][R4.64+0x60], R50 ;  /* 0x0000603204000986 */ /* 0x0001e2000c101524 */
[C---:B------:R-:W-:Y:S02]  /*6e30*/  ISETP.GT.AND P0, PT, R3.reuse, 0x80, P1 ;  /* 0x000000800300780c */ /* 0x040fe40000f04270 */
[----:B------:R-:W-:Y:S01]  /*6e40*/  ISETP.GT.AND P1, PT, R3, 0x88, P1 ;  /* 0x000000880300780c */ /* 0x000fe20000f24270 */
[----:B0-----:R-:W-:Y:S02]  /*6e50*/  @P3 IMAD.MOV.U32 R4, RZ, RZ, R6 ;  /* 0x000000ffff043224 */ /* 0x001fe400078e0006 */
[----:B------:R-:W-:-:S05]  /*6e60*/  @P3 IMAD.MOV.U32 R5, RZ, RZ, R7 ;  /* 0x000000ffff053224 */ /* 0x000fca00078e0007 */
[----:B------:R0:W-:Y:S02]  /*6e70*/  @P3 STG.E.U16 desc[UR36][R4.64+0x62], R51 ;  /* 0x0000623304003986 */ /* 0x0001e4000c101524 */
[----:B0-----:R-:W-:Y:S02]  /*6e80*/  @P4 IMAD.MOV.U32 R4, RZ, RZ, R10 ;  /* 0x000000ffff044224 */ /* 0x001fe400078e000a */
[----:B------:R-:W-:-:S05]  /*6e90*/  @P4 IMAD.MOV.U32 R5, RZ, RZ, R11 ;  /* 0x000000ffff054224 */ /* 0x000fca00078e000b */
[----:B------:R0:W-:Y:S04]  /*6ea0*/  @P4 STG.E.U16 desc[UR36][R4.64+0x70], R52 ;  /* 0x0000703404004986 */ /* 0x0001e8000c101524 */
[----:B------:R1:W-:Y:S01]  /*6eb0*/  @P0 STG.E.U16 desc[UR36][R10.64+0x72], R53 ;  /* 0x000072350a000986 */ /* 0x0003e2000c101524 */
[----:B0-----:R-:W-:Y:S02]  /*6ec0*/  @P2 IMAD.MOV.U32 R4, RZ, RZ, R6 ;  /* 0x000000ffff042224 */ /* 0x001fe400078e0006 */
[----:B------:R-:W-:-:S05]  /*6ed0*/  @P2 IMAD.MOV.U32 R5, RZ, RZ, R7 ;  /* 0x000000ffff052224 */ /* 0x000fca00078e0007 */
[----:B------:R1:W-:Y:S04]  /*6ee0*/  @P2 STG.E.U16 desc[UR36][R4.64+0x70], R54 ;  /* 0x0000703604002986 */ /* 0x0003e8000c101524 */
[----:B------:R1:W-:Y:S02]  /*6ef0*/  @P1 STG.E.U16 desc[UR36][R6.64+0x72], R55 ;  /* 0x0000723706001986 */ /* 0x0003e4000c101524 */
.L_x_158:
[----:B------:R-:W-:Y:S05]  /*6f00*/  BSYNC B0 ;  /* 0x0000000000007941 */ /* 0x000fea0003800000 */
.L_x_34:
[----:B------:R-:W-:Y:S01]  /*6f10*/  ULDC UR4, c[0x0][0xc] ;  /* 0x0000030000047ab9 */ /* 0x000fe20000000800 */
[----:B------:R-:W-:Y:S01]  /*6f20*/  ULDC UR5, c[0x0][0x10] ;  /* 0x0000040000057ab9 */ /* 0x000fe20000000800 */
[----:B------:R-:W2:Y:S01]  /*6f30*/  LDC R3, c[0x0][0x14] ;  /* 0x00000500ff037b82 */ /* 0x000ea20000000800 */
[----:B------:R-:W-:Y:S01]  /*6f40*/  UIMAD.WIDE.U32 UR4, UR4, UR5, URZ ;  /* 0x00000005040472a5 */ /* 0x000fe2000f8e003f */
[----:B------:R-:W-:Y:S02]  /*6f50*/  IMAD.MOV.U32 R90, RZ, RZ, -0x1 ;  /* 0xffffffffff5a7424 */ /* 0x000fe400078e00ff */
[----:B------:R-:W-:-:S03]  /*6f60*/  IMAD.MOV.U32 R23, RZ, RZ, -0x1 ;  /* 0xffffffffff177424 */ /* 0x000fc600078e00ff */
[----:B--2---:R-:W-:-:S04]  /*6f70*/  IMAD.WIDE.U32 R16, R3, UR4, R16 ;  /* 0x0000000403107c25 */ /* 0x004fc8000f8e0010 */
[----:B------:R-:W-:Y:S01]  /*6f80*/  IMAD R3, R3, UR5, RZ ;  /* 0x0000000503037c24 */ /* 0x000fe2000f8e02ff */
[----:B------:R-:W-:Y:S02]  /*6f90*/  ULDC.64 UR4, c[0x0][0x650] ;  /* 0x0001940000047ab9 */ /* 0x000fe40000000a00 */
[----:B------:R-:W-:Y:S01]  /*6fa0*/  ISETP.GE.U32.AND P0, PT, R16, UR4, PT ;  /* 0x0000000410007c0c */ /* 0x000fe2000bf06070 */
[--C-:B------:R-:W-:Y:S01]  /*6fb0*/  IMAD.IADD R17, R17, 0x1, R3.reuse ;  /* 0x0000000111117824 */ /* 0x100fe200078e0203 */
[----:B------:R-:W-:-:S04]  /*6fc0*/  PRMT R3, RZ, 0x7610, R3 ;  /* 0x00007610ff037816 */ /* 0x000fc80000000003 */
[----:B------:R-:W-:-:S13]  /*6fd0*/  ISETP.GE.U32.AND.EX P0, PT, R17, UR5, PT, P0 ;  /* 0x0000000511007c0c */ /* 0x000fda000bf06100 */
[----:B------:R-:W-:Y:S05]  /*6fe0*/  @P0 BRA `(.L_x_159) ;  /* 0x0000000400640947 */ /* 0x000fea0003800000 */
[----:B0-----:R-:W0:Y:S01]  /*6ff0*/  S2R R12, SR_CTAID.X ;  /* 0x00000000000c7919 */ /* 0x001e220000002500 */
[----:B-1----:R-:W1:Y:S01]  /*7000*/  LDC.64 R10, c[0x0][0x628] ;  /* 0x00018a00ff0a7b82 */ /* 0x002e620000000a00 */
[----:B------:R-:W-:Y:S01]  /*7010*/  ULDC UR4, c[0x0][0x150] ;  /* 0x0000540000047ab9 */ /* 0x000fe20000000800 */
[----:B------:R-:W-:Y:S01]  /*7020*/  IMAD.MOV.U32 R8, RZ, RZ, R16 ;  /* 0x000000ffff087224 */ /* 0x000fe200078e0010 */
[----:B------:R-:W2:Y:S01]  /*7030*/  S2R R24, SR_CTAID.Y ;  /* 0x0000000000187919 */ /* 0x000ea20000002600 */
[----:B------:R-:W-:-:S04]  /*7040*/  IMAD.MOV.U32 R9, RZ, RZ, R17 ;  /* 0x000000ffff097224 */ /* 0x000fc800078e0011 */
[----:B------:R-:W2:Y:S08]  /*7050*/  LDC R21, c[0x0][0x144] ;  /* 0x00005100ff157b82 */ /* 0x000eb00000000800 */
[----:B------:R-:W2:Y:S08]  /*7060*/  LDC R0, c[0x0][0x630] ;  /* 0x00018c00ff007b82 */ /* 0x000eb00000000800 */
[----:B------:R-:W2:Y:S01]  /*7070*/  LDC.64 R14, c[0x0][0x620] ;  /* 0x00018800ff0e7b82 */ /* 0x000ea20000000a00 */
[----:B-1----:R-:W-:-:S04]  /*7080*/  ISETP.NE.U32.AND P0, PT, R10, RZ, PT ;  /* 0x000000ff0a00720c */ /* 0x002fc80003f05070 */
[----:B------:R-:W-:Y:S02]  /*7090*/  ISETP.NE.AND.EX P0, PT, R11, RZ, PT, P0 ;  /* 0x000000ff0b00720c */ /* 0x000fe40003f05300 */
[----:B0-----:R-:W-:-:S05]  /*70a0*/  I2FP.F32.U32 R3, R12 ;  /* 0x0000000c00037245 */ /* 0x001fca0000201000 */
[----:B------:R-:W-:-:S04]  /*70b0*/  FMUL R3, R3, UR4 ;  /* 0x0000000403037c20 */ /* 0x000fc80008400000 */
[----:B------:R0:W1:Y:S02]  /*70c0*/  F2I.U32.TRUNC.NTZ R20, R3 ;  /* 0x0000000300147305 */ /* 0x000064000020f000 */
[----:B------:R-:W-:Y:S05]  /*70d0*/  @!P0 BRA `(.L_x_160) ;  /* 0x0000000000288947 */ /* 0x000fea0003800000 */
[----:B0-----:R-:W0:Y:S02]  /*70e0*/  LDC R3, c[0x0][0x634] ;  /* 0x00018d00ff037b82 */ /* 0x001e240000000800 */
        /* <DEDUP_REMOVED lines=9> */
.L_x_160:
[----:B------:R-:W3:Y:S01]  /*7180*/  LDC.64 R28, c[0x0][0x640] ;  /* 0x00019000ff1c7b82 */ /* 0x000ee20000000a00 */
[-CC-:B--2---:R-:W-:Y:S01]  /*7190*/  SHF.R.U64 R23, R8, R0.reuse, R9.reuse ;  /* 0x0000000008177219 */ /* 0x184fe20000001209 */
[----:B-1----:R-:W-:Y:S01]  /*71a0*/  IMAD.MOV R20, RZ, RZ, -R20 ;  /* 0x000000ffff147224 */ /* 0x002fe200078e0a14 */
[----:B------:R-:W-:Y:S01]  /*71b0*/  SHF.R.U32.HI R0, RZ, R0, R9 ;  /* 0x00000000ff007219 */ /* 0x000fe20000011609 */
[----:B------:R-:W-:Y:S01]  /*71c0*/  ULDC UR4, c[0x0][0x154] ;  /* 0x0000550000047ab9 */ /* 0x000fe20000000800 */
[----:B0-----:R-:W-:Y:S01]  /*71d0*/  IADD3 R3, P0, RZ, -R23, RZ ;  /* 0x80000017ff037210 */ /* 0x001fe20007f1e0ff */
[----:B------:R-:W-:Y:S02]  /*71e0*/  IMAD R21, R21, R20, R12 ;  /* 0x0000001415157224 */ /* 0x000fe400078e020c */
[----:B------:R-:W0:Y:S01]  /*71f0*/  LDC R6, c[0x0][0x618] ;  /* 0x00018600ff067b82 */ /* 0x000e220000000800 */
[----:B------:R-:W-:Y:S02]  /*7200*/  IMAD.MOV.U32 R7, RZ, RZ, 0x1 ;  /* 0x00000001ff077424 */ /* 0x000fe400078e00ff */
[----:B------:R-:W-:-:S04]  /*7210*/  IMAD.X R5, RZ, RZ, ~R0, P0 ;  /* 0x000000ffff057224 */ /* 0x000fc800000e0e00 */
[-C--:B------:R-:W-:Y:S01]  /*7220*/  IMAD R0, R5, R14.reuse, RZ ;  /* 0x0000000e05007224 */ /* 0x080fe200078e02ff */
[----:B------:R-:W1:Y:S01]  /*7230*/  LDC R8, c[0x0][0x608] ;  /* 0x00018200ff087b82 */ /* 0x000e620000000800 */
[----:B------:R-:W-:-:S04]  /*7240*/  IMAD.WIDE.U32 R4, R3, R14, R16 ;  /* 0x0000000e03047225 */ /* 0x000fc800078e0010 */
[----:B------:R-:W-:Y:S01]  /*7250*/  IMAD R3, R3, R15, R0 ;  /* 0x0000000f03037224 */ /* 0x000fe200078e0200 */
[----:B------:R-:W-:Y:S02]  /*7260*/  I2FP.F32.U32 R0, R24 ;  /* 0x0000001800007245 */ /* 0x000fe40000201000 */
[----:B------:R-:W2:Y:S01]  /*7270*/  LDC R26, c[0x0][0x658] ;  /* 0x00019600ff1a7b82 */ /* 0x000ea20000000800 */
[----:B------:R-:W-:Y:S01]  /*7280*/  IMAD.IADD R3, R5, 0x1, R3 ;  /* 0x0000000105037824 */ /* 0x000fe200078e0203 */
[----:B---3--:R-:W-:Y:S01]  /*7290*/  ISETP.NE.U32.AND P0, PT, R28, RZ, PT ;  /* 0x000000ff1c00720c */ /* 0x008fe20003f05070 */
[----:B------:R-:W-:Y:S01]  /*72a0*/  FMUL R0, R0, UR4 ;  /* 0x0000000400007c20 */ /* 0x000fe20008400000 */
[----:B------:R-:W-:Y:S02]  /*72b0*/  IMAD.MOV.U32 R5, RZ, RZ, -0x1 ;  /* 0xffffffffff057424 */ /* 0x000fe400078e00ff */
[----:B------:R-:W-:Y:S01]  /*72c0*/  ISETP.NE.AND.EX P0, PT, R29, RZ, PT, P0 ;  /* 0x000000ff1d00720c */ /* 0x000fe20003f05300 */
[----:B------:R3:W2:Y:S01]  /*72d0*/  F2I.U32.TRUNC.NTZ R13, R0 ;  /* 0x00000000000d7305 */ /* 0x0006a2000020f000 */
[----:B------:R-:W3:Y:S01]  /*72e0*/  LDC R15, c[0x0][0x148] ;  /* 0x00005200ff0f7b82 */ /* 0x000ee20000000800 */
[----:B0-----:R-:W-:-:S02]  /*72f0*/  SHF.R.U64 R12, R4, R6, R3 ;  /* 0x00000006040c7219 */ /* 0x001fc40000001203 */
[----:B------:R-:W-:-:S05]  /*7300*/  SHF.R.U32.HI R3, RZ, R6, R3 ;  /* 0x00000006ff037219 */ /* 0x000fca0000011603 */
[----:B------:R-:W0:Y:S01]  /*7310*/  LDC R20, c[0x0][0x600] ;  /* 0x00018000ff147b82 */ /* 0x000e220000000800 */
[-CC-:B-1----:R-:W-:Y:S02]  /*7320*/  SHF.R.U64 R10, R12, R8.reuse, R3.reuse ;  /* 0x000000080c0a7219 */ /* 0x182fe40000001203 */
[----:B------:R-:W-:-:S05]  /*7330*/  SHF.R.U32.HI R3, RZ, R8, R3 ;  /* 0x00000008ff037219 */ /* 0x000fca0000011603 */
[----:B------:R-:W1:Y:S01]  /*7340*/  LDC R27, c[0x0][0x648] ;  /* 0x00019200ff1b7b82 */ /* 0x000e620000000800 */
[-C--:B--2---:R-:W-:Y:S02]  /*7350*/  SHF.L.U32 R4, R5, R26.reuse, RZ ;  /* 0x0000001a05047219 */ /* 0x084fe400000006ff */
[-CC-:B------:R-:W-:Y:S02]  /*7360*/  SHF.R.U64 R14, R10, R26.reuse, R3.reuse ;  /* 0x0000001a0a0e7219 */ /* 0x180fe40000001203 */
[----:B------:R-:W-:Y:S02]  /*7370*/  SHF.R.U32.HI R5, RZ, R26, R3 ;  /* 0x0000001aff057219 */ /* 0x000fe40000011603 */
[----:B------:R-:W-:Y:S01]  /*7380*/  LOP3.LUT R25, RZ, R4, RZ, 0x33, !PT ;  /* 0x00000004ff197212 */ /* 0x000fe200078e33ff */
[----:B------:R-:W2:Y:S01]  /*7390*/  LDC R30, c[0x0][0x638] ;  /* 0x00018e00ff1e7b82 */ /* 0x000ea20000000800 */
[----:B------:R-:W-:Y:S01]  /*73a0*/  SHF.L.U32 R26, R7, R26, RZ ;  /* 0x0000001a071a7219 */ /* 0x000fe200000006ff */
[----:B------:R-:W-:-:S06]  /*73b0*/  IMAD.MOV.U32 R4, RZ, RZ, R14 ;  /* 0x000000ffff047224 */ /* 0x000fcc00078e000e */
[----:B------:R-:W0:Y:S01]  /*73c0*/  LDC R31, c[0x0][0x610] ;  /* 0x00018400ff1f7b82 */ /* 0x000e220000000800 */
        /* <DEDUP_REMOVED lines=11> */
.L_x_161:
[----:B------:R-:W-:Y:S01]  /*7480*/  ISETP.NE.AND P0, PT, R2, 0x1, PT ;  /* 0x000000010200780c */ /* 0x000fe20003f05270 */
[----:B0-----:R-:W-:Y:S01]  /*7490*/  VIADD R7, R20, 0xffffffff ;  /* 0xffffffff14077836 */ /* 0x001fe20000000000 */
[----:B-1-3--:R-:W-:Y:S01]  /*74a0*/  SHF.R.U64 R0, R4, R27, R5 ;  /* 0x0000001b04007219 */ /* 0x00afe20000001205 */
[----:B------:R-:W-:Y:S01]  /*74b0*/  IMAD.MOV R13, RZ, RZ, -R13 ;  /* 0x000000ffff0d7224 */ /* 0x000fe200078e0a0d */
[----:B------:R-:W-:Y:S01]  /*74c0*/  LOP3.LUT R5, R10, R25, RZ, 0xc0, !PT ;  /* 0x000000190a057212 */ /* 0x000fe200078ec0ff */
[----:B------:R-:W-:Y:S01]  /*74d0*/  IMAD.MOV.U32 R4, RZ, RZ, 0x1 ;  /* 0x00000001ff047424 */ /* 0x000fe200078e00ff */
[----:B------:R-:W-:Y:S01]  /*74e0*/  LOP3.LUT R12, R12, R7, RZ, 0xc0, !PT ;  /* 0x000000070c0c7212 */ /* 0x000fe200078ec0ff */
[----:B------:R-:W-:Y:S02]  /*74f0*/  IMAD.MOV R3, RZ, RZ, -R0 ;  /* 0x000000ffff037224 */ /* 0x000fe400078e0a00 */
[----:B------:R-:W-:Y:S02]  /*7500*/  IMAD R0, R26, R0, R5 ;  /* 0x000000001a007224 */ /* 0x000fe400078e0205 */
[----:B--2---:R-:W-:-:S02]  /*7510*/  IMAD R3, R3, R30, R14 ;  /* 0x0000001e03037224 */ /* 0x004fc400078e020e */
[----:B------:R-:W-:Y:S02]  /*7520*/  @P0 IMAD R21, R15, R13, R24 ;  /* 0x0000000d0f150224 */ /* 0x000fe400078e0218 */
[----:B------:R-:W-:Y:S01]  /*7530*/  IMAD R5, R3, R20, R12 ;  /* 0x0000001403057224 */ /* 0x000fe200078e020c */
[----:B------:R-:W-:Y:S01]  /*7540*/  PRMT R3, R4, 0x7610, R3 ;  /* 0x0000761004037816 */ /* 0x000fe20000000003 */
[----:B------:R-:W-:-:S05]  /*7550*/  IMAD R0, R0, R31, R21 ;  /* 0x0000001f00007224 */ /* 0x000fca00078e0215 */
[----:B------:R-:W-:Y:S02]  /*7560*/  SEL R90, R5, R0, !P0 ;  /* 0x00000000055a7207 */ /* 0x000fe40004000000 */
[----:B------:R-:W-:-:S07]  /*7570*/  SEL R0, R0, R5, !P0 ;  /* 0x0000000500007207 */ /* 0x000fce0004000000 */
.L_x_159:
[----:B------:R-:W-:Y:S01]  /*7580*/  LOP3.LUT P0, RZ, R3, 0xff, RZ, 0xc0, !PT ;  /* 0x000000ff03ff7812 */ /* 0x000fe2000780c0ff */
[----:B------:R-:W-:-:S12]  /*7590*/  IMAD.MOV.U32 R98, RZ, RZ, R0 ;  /* 0x000000ffff627224 */ /* 0x000fd800078e0000 */
[----:B------:R-:W-:Y:S05]  /*75a0*/  @P0 BRA `(.L_x_162) ;  /* 0xffffff9c00040947 */ /* 0x000fea000383ffff */
[----:B------:R-:W-:Y:S05]  /*75b0*/  EXIT ;  /* 0x000000000000794d */ /* 0x000fea0003800000 */
.L_x_7:
[----:B0-----:R-:W-:Y:S01]  /*75c0*/  ULDC.64 UR4, c[0x0][0x650] ;  /* 0x0001940000047ab9 */ /* 0x001fe20000000a00 */
        /* <DEDUP_REMOVED lines=25> */
.L_x_164:
[----:B------:R-:W0:Y:S01]  /*7760*/  LDC.64 R28, c[0x0][0x640] ;  /* 0x00019000ff1c7b82 */ /* 0x000e220000000a00 */
[-CC-:B------:R-:W-:Y:S01]  /*7770*/  SHF.R.U64 R22, R12, R6.reuse, R13.reuse ;  /* 0x000000060c167219 */ /* 0x180fe2000000120d */
[----:B------:R-:W-:Y:S01]  /*7780*/  IMAD.MOV.U32 R30, RZ, RZ, 0x1 ;  /* 0x00000001ff1e7424 */ /* 0x000fe200078e00ff */
[----:B------:R-:W-:Y:S02]  /*7790*/  SHF.R.U32.HI R6, RZ, R6, R13 ;  /* 0x00000006ff067219 */ /* 0x000fe4000001160d */
        /* <DEDUP_REMOVED lines=8> */
[----:B------:R-:W-:Y:S01]  /*7820*/  IMAD.IADD R9, R9, 0x1, R11 ;  /* 0x0000000109097824 */ /* 0x000fe200078e020b */
[----:B0-----:R-:W-:-:S04]  /*7830*/  ISETP.NE.U32.AND P0, PT, R28, RZ, PT ;  /* 0x000000ff1c00720c */ /* 0x001fc80003f05070 */
[----:B------:R-:W-:Y:S02]  /*7840*/  ISETP.NE.AND.EX P0, PT, R29, RZ, PT, P0 ;  /* 0x000000ff1d00720c */ /* 0x000fe40003f05300 */
[----:B------:R-:W0:Y:S01]  /*7850*/  LDC R20, c[0x0][0x600] ;  /* 0x00018000ff147b82 */ /* 0x000e220000000800 */
[-CC-:B-1----:R-:W-:Y:S01]  /*7860*/  SHF.R.U64 R14, R8, R10.reuse, R9.reuse ;  /* 0x0000000a080e7219 */ /* 0x182fe20000001209 */
[----:B------:R-:W-:Y:S01]  /*7870*/  IMAD.MOV.U32 R8, RZ, RZ, -0x1 ;  /* 0xffffffffff087424 */ /* 0x000fe200078e00ff */
[----:B------:R-:W-:-:S05]  /*7880*/  SHF.R.U32.HI R9, RZ, R10, R9 ;  /* 0x0000000aff097219 */ /* 0x000fca0000011609 */
[----:B------:R-:W1:Y:S01]  /*7890*/  LDC R24, c[0x0][0x648] ;  /* 0x00019200ff187b82 */ /* 0x000e620000000800 */
[-CC-:B--2---:R-:W-:Y:S02]  /*78a0*/  SHF.R.U64 R23, R14, R12.reuse, R9.reuse ;  /* 0x0000000c0e177219 */ /* 0x184fe40000001209 */
[----:B------:R-:W-:-:S05]  /*78b0*/  SHF.R.U32.HI R6, RZ, R12, R9 ;  /* 0x0000000cff067219 */ /* 0x000fca0000011609 */
[----:B------:R-:W2:Y:S01]  /*78c0*/  LDC R26, c[0x0][0x638] ;  /* 0x00018e00ff1a7b82 */ /* 0x000ea20000000800 */
[-C--:B---3--:R-:W-:Y:S02]  /*78d0*/  SHF.L.U32 R8, R8, R27.reuse, RZ ;  /* 0x0000001b08087219 */ /* 0x088fe400000006ff */
[-CC-:B------:R-:W-:Y:S02]  /*78e0*/  SHF.R.U64 R25, R23, R27.reuse, R6.reuse ;  /* 0x0000001b17197219 */ /* 0x180fe40000001206 */
[----:B------:R-:W-:Y:S02]  /*78f0*/  LOP3.LUT R32, RZ, R8, RZ, 0x33, !PT ;  /* 0x00000008ff207212 */ /* 0x000fe400078e33ff */
[----:B------:R-:W-:Y:S01]  /*7900*/  SHF.R.U32.HI R9, RZ, R27, R6 ;  /* 0x0000001bff097219 */ /* 0x000fe20000011606 */
[----:B------:R-:W3:Y:S01]  /*7910*/  LDC R31, c[0x0][0x610] ;  /* 0x00018400ff1f7b82 */ /* 0x000ee20000000800 */
[----:B------:R-:W-:Y:S01]  /*7920*/  IMAD.MOV.U32 R8, RZ, RZ, R25 ;  /* 0x000000ffff087224 */ /* 0x000fe200078e0019 */
[----:B------:R-:W-:Y:S06]  /*7930*/  @!P0 BRA `(.L_x_165) ;  /* 0x0000000000288947 */ /* 0x000fec0003800000 */
        /* <DEDUP_REMOVED lines=10> */
.L_x_165:
[----:B------:R-:W-:Y:S02]  /*79e0*/  ISETP.NE.AND P0, PT, R2, 0x1, PT ;  /* 0x000000010200780c */ /* 0x000fe40003f05270 */
[----:B-1----:R-:W-:Y:S01]  /*79f0*/  SHF.R.U64 R6, R8, R24, R9 ;  /* 0x0000001808067219 */ /* 0x002fe20000001209 */
[----:B0-----:R-:W-:Y:S01]  /*7a00*/  VIADD R9, R20, 0xffffffff ;  /* 0xffffffff14097836 */ /* 0x001fe20000000000 */
[----:B------:R-:W-:Y:S02]  /*7a10*/  SHF.L.U32 R30, R30, R27, RZ ;  /* 0x0000001b1e1e7219 */ /* 0x000fe400000006ff */
[----:B------:R-:W-:Y:S01]  /*7a20*/  LOP3.LUT R5, R23, R32, RZ, 0xc0, !PT ;  /* 0x0000002017057212 */ /* 0x000fe200078ec0ff */
[----:B------:R-:W-:-:S04]  /*7a30*/  IMAD.MOV R8, RZ, RZ, -R6 ;  /* 0x000000ffff087224 */ /* 0x000fc800078e0a06 */
[----:B------:R-:W-:Y:S01]  /*7a40*/  IMAD R6, R30, R6, R5 ;  /* 0x000000061e067224 */ /* 0x000fe200078e0205 */
[----:B------:R-:W-:Y:S01]  /*7a50*/  LOP3.LUT R5, R14, R9, RZ, 0xc0, !PT ;  /* 0x000000090e057212 */ /* 0x000fe200078ec0ff */
[----:B------:R-:W-:Y:S02]  /*7a60*/  @P0 IMAD R3, R7, R21, R4 ;  /* 0x0000001507030224 */ /* 0x000fe400078e0204 */
[----:B--2---:R-:W-:Y:S02]  /*7a70*/  IMAD R4, R8, R26, R25 ;  /* 0x0000001a08047224 */ /* 0x004fe400078e0219 */
[----:B---3--:R-:W-:Y:S02]  /*7a80*/  IMAD R3, R6, R31, R3 ;  /* 0x0000001f06037224 */ /* 0x008fe400078e0203 */
[----:B------:R-:W-:Y:S02]  /*7a90*/  IMAD R4, R4, R20, R5 ;  /* 0x0000001404047224 */ /* 0x000fe400078e0205 */
[----:B------:R-:W-:-:S02]  /*7aa0*/  IMAD.MOV.U32 R8, RZ, RZ, 0x1 ;  /* 0x00000001ff087424 */ /* 0x000fc400078e00ff */
[----:B------:R-:W-:Y:S01]  /*7ab0*/  IMAD.MOV.U32 R6, RZ, RZ, R22 ;  /* 0x000000ffff067224 */ /* 0x000fe200078e0016 */
[----:B------:R-:W-:Y:S02]  /*7ac0*/  SEL R13, R4, R3, !P0 ;  /* 0x00000003040d7207 */ /* 0x000fe40004000000 */
[----:B------:R-:W-:-:S07]  /*7ad0*/  SEL R20, R3, R4, !P0 ;  /* 0x0000000403147207 */ /* 0x000fce0004000000 */
.L_x_163:
[----:B------:R-:W-:-:S08]  /*7ae0*/  NOP ;  /* 0x0000000000007918 */ /* 0x000fd00000000000 */
[----:B------:R-:W0:-:S00]  /*7af0*/  USETMAXREG.DEALLOC.CTAPOOL 0x28 ;  /* 0x00000028000079c8 */ /* 0x000e0000080e0500 */
[----:B0-----:R-:W-:-:S13]  /*7b00*/  ISETP.NE.AND P0, PT, R0, RZ, PT ;  /* 0x000000ff0000720c */ /* 0x001fda0003f05270 */
[----:B------:R-:W-:Y:S05]  /*7b10*/  @P0 EXIT ;  /* 0x000000000000094d */ /* 0x000fea0003800000 */
[----:B------:R-:W-:Y:S01]  /*7b20*/  LOP3.LUT P0, RZ, R8, 0xff, RZ, 0xc0, !PT ;  /* 0x000000ff08ff7812 */ /* 0x000fe2000780c0ff */
[----:B------:R-:W-:Y:S02]  /*7b30*/  IMAD.MOV.U32 R0, RZ, RZ, 0x1 ;  /* 0x00000001ff007424 */ /* 0x000fe400078e00ff */
[----:B------:R-:W-:-:S10]  /*7b40*/  IMAD.MOV.U32 R3, RZ, RZ, RZ ;  /* 0x000000ffff037224 */ /* 0x000fd400078e00ff */
[----:B------:R-:W-:Y:S05]  /*7b50*/  @!P0 BRA `(.L_x_166) ;  /* 0x0000000c00408947 */ /* 0x000fea0003800000 */
[----:B------:R-:W0:Y:S01]  /*7b60*/  LDC R0, c[0x0][0x28c] ;  /* 0x0000a300ff007b82 */ /* 0x000e220000000800 */
[----:B------:R-:W-:Y:S01]  /*7b70*/  ULDC UR5, c[0x0][0x658] ;  /* 0x0001960000057ab9 */ /* 0x000fe20000000800 */
[----:B------:R-:W-:Y:S01]  /*7b80*/  UMOV UR7, 0xffffffff ;  /* 0xffffffff00077882 */ /* 0x000fe20000000000 */
[----:B------:R-:W-:Y:S01]  /*7b90*/  ULDC UR6, c[0x0][0xc] ;  /* 0x0000030000067ab9 */ /* 0x000fe20000000800 */
[----:B------:R-:W-:Y:S01]  /*7ba0*/  USHF.L.U32 UR8, UR7, UR5, URZ ;  /* 0x0000000507087299 */ /* 0x000fe2000800063f */
[----:B------:R-:W-:Y:S01]  /*7bb0*/  BSSY B0, `(.L_x_166) ;  /* 0x00000ca000007945 */ /* 0x000fe20003800000 */
[----:B------:R-:W-:Y:S01]  /*7bc0*/  UMOV UR9, 0x1 ;  /* 0x0000000100097882 */ /* 0x000fe20000000000 */
[----:B------:R-:W-:Y:S01]  /*7bd0*/  ULDC UR7, c[0x0][0x10] ;  /* 0x0000040000077ab9 */ /* 0x000fe20000000800 */
[----:B------:R-:W1:Y:S01]  /*7be0*/  S2UR UR10, SR_CgaCtaId ;  /* 0x00000000000a79c3 */ /* 0x000e620000008800 */
[----:B------:R-:W-:Y:S01]  /*7bf0*/  UIMAD.WIDE.U32 UR6, UR6, UR7, URZ ;  /* 0x00000007060672a5 */ /* 0x000fe2000f8e003f */
[----:B------:R-:W-:Y:S01]  /*7c00*/  IMAD.MOV.U32 R9, RZ, RZ, 0x1 ;  /* 0x00000001ff097424 */ /* 0x000fe200078e00ff */
[----:B------:R-:W-:Y:S01]  /*7c10*/  USHF.L.U32 UR18, UR9, UR5, URZ ;  /* 0x0000000509127299 */ /* 0x000fe2000800063f */
[----:B------:R-:W-:Y:S01]  /*7c20*/  LOP3.LUT R8, R19, 0x2, RZ, 0xfc, !PT ;  /* 0x0000000213087812 */ /* 0x000fe200078efcff */
[----:B------:R-:W-:Y:S01]  /*7c30*/  ULDC UR4, c[0x0][0x600] ;  /* 0x0001800000047ab9 */ /* 0x000fe20000000800 */
[----:B------:R-:W-:Y:S01]  /*7c40*/  ULDC UR5, c[0x0][0x14] ;  /* 0x0000050000057ab9 */ /* 0x000fe20000000800 */
[----:B------:R-:W-:-:S02]  /*7c50*/  UIADD3 UR4, UR4, -0x1, URZ ;  /* 0xffffffff04047890 */ /* 0x000fc4000fffe03f */
[----:B------:R-:W-:Y:S02]  /*7c60*/  UIMAD.WIDE.U32 UR22, UR6, UR5, URZ ;  /* 0x00000005061672a5 */ /* 0x000fe4000f8e003f */
[----:B------:R-:W-:Y:S02]  /*7c70*/  UIMAD UR13, UR7, UR5, URZ ;  /* 0x00000005070d72a4 */ /* 0x000fe4000f8e023f */
[----:B------:R-:W-:Y:S02]  /*7c80*/  ULOP3.LUT UR17, URZ, UR8, URZ, 0x33, !UPT ;  /* 0x000000083f117292 */ /* 0x000fe4000f8e333f */
[----:B------:R-:W-:Y:S01]  /*7c90*/  UIADD3 UR13, UR23, UR13, URZ ;  /* 0x0000000d170d7290 */ /* 0x000fe2000fffe03f */
[----:B0-----:R-:W-:Y:S01]  /*7ca0*/  VIADD R0, R0, 0x3f ;  /* 0x0000003f00007836 */ /* 0x001fe20000000000 */
[----:B------:R-:W-:-:S04]  /*7cb0*/  ULDC.64 UR24, c[0x0][0x198] ;  /* 0x0000660000187ab9 */ /* 0x000fc80000000a00 */
[----:B------:R-:W-:Y:S01]  /*7cc0*/  SHF.R.S32.HI R3, RZ, 0x1f, R0 ;  /* 0x0000001fff037819 */ /* 0x000fe20000011400 */
[----:B-1----:R-:W-:-:S03]  /*7cd0*/  IMAD.U32 R11, RZ, RZ, UR10 ;  /* 0x0000000aff0b7e24 */ /* 0x002fc6000f8e00ff */
[----:B------:R-:W-:Y:S01]  /*7ce0*/  LEA.HI R3, R3, R0, RZ, 0x6 ;  /* 0x0000000003037211 */ /* 0x000fe200078f30ff */
[----:B------:R-:W-:-:S03]  /*7cf0*/  IMAD.MOV.U32 R0, RZ, RZ, 0x1 ;  /* 0x00000001ff007424 */ /* 0x000fc600078e00ff */
[----:B------:R-:W-:Y:S01]  /*7d00*/  SHF.R.S32.HI R10, RZ, 0x6, R3 ;  /* 0x00000006ff0a7819 */ /* 0x000fe20000011403 */
[----:B------:R-:W-:-:S04]  /*7d10*/  IMAD.MOV.U32 R3, RZ, RZ, RZ ;  /* 0x000000ffff037224 */ /* 0x000fc800078e00ff */
[----:B------:R-:W-:-:S07]  /*7d20*/  VIADD R12, R10, 0x1 ;  /* 0x000000010a0c7836 */ /* 0x000fce0000000000 */
.L_x_177:
[----:B------:R-:W-:-:S03]  /*7d30*/  UMOV UR5, 0xffffffff ;  /* 0xffffffff00057882 */ /* 0x000fc60000000000 */
[----:B------:R-:W-:Y:S05]  /*7d40*/  BRA.DIV UR5, `(.L_x_167) ;  /* 0x0000000e05d07947 */ /* 0x000fea000b800000 */
[----:B------:R-:W-:-:S13]  /*7d50*/  ELECT P6, URZ, PT ;  /* 0x00000000003f782f */ /* 0x000fda00038c0000 */
.L_x_189:
[----:B------:R-:W0:Y:S01]  /*7d60*/  LDC R4, c[0x0][0x28c] ;  /* 0x0000a300ff047b82 */ /* 0x000e220000000800 */
[----:B------:R-:W-:Y:S01]  /*7d70*/  BSSY B1, `(.L_x_168) ;  /* 0x000003b000017945 */ /* 0x000fe20003800000 */
[----:B0-----:R-:W-:-:S13]  /*7d80*/  ISETP.LT.OR P6, PT, R4, 0x1, !P6 ;  /* 0x000000010400780c */ /* 0x001fda00077c1670 */
[----:B------:R-:W-:Y:S05]  /*7d90*/  @P6 BRA `(.L_x_169) ;  /* 0x0000000000e06947 */ /* 0x000fea0003800000 */
[----:B------:R-:W-:Y:S02]  /*7da0*/  IMAD R20, R20, 0x4, R11 ;  /* 0x0000000414147824 */ /* 0x000fe400078e020b */
[----:B------:R-:W-:Y:S02]  /*7db0*/  IMAD.SHL.U32 R15, R13, 0x40, RZ ;  /* 0x000000400d0f7824 */ /* 0x000fe400078e00ff */
[----:B------:R-:W-:Y:S02]  /*7dc0*/  IMAD.MOV.U32 R22, RZ, RZ, RZ ;  /* 0x000000ffff167224 */ /* 0x000fe400078e00ff */
[----:B------:R-:W-:Y:S02]  /*7dd0*/  IMAD.MOV.U32 R4, RZ, RZ, R12 ;  /* 0x000000ffff047224 */ /* 0x000fe400078e000c */
[----:B------:R-:W-:Y:S02]  /*7de0*/  IMAD.MOV.U32 R5, RZ, RZ, R0 ;  /* 0x000000ffff057224 */ /* 0x000fe400078e0000 */
[----:B------:R-:W-:-:S02]  /*7df0*/  IMAD.MOV.U32 R14, RZ, RZ, R3 ;  /* 0x000000ffff0e7224 */ /* 0x000fc400078e0003 */
[----:B------:R-:W-:-:S07]  /*7e00*/  IMAD.SHL.U32 R21, R20, 0x40, RZ ;  /* 0x0000004014157824 */ /* 0x000fce00078e00ff */
.L_x_172:
[----:B------:R-:W0:Y:S01]  /*7e10*/  S2UR UR5, SR_CgaCtaId ;  /* 0x00000000000579c3 */ /* 0x000e220000008800 */
[----:B------:R-:W-:Y:S02]  /*7e20*/  MOV R20, 0x400 ;  /* 0x0000040000147802 */ /* 0x000fe40000000f00 */
[----:B------:R-:W-:Y:S02]  /*7e30*/  SHF.L.U32 R7, R5, 0x1f, RZ ;  /* 0x0000001f05077819 */ /* 0x000fe400000006ff */
[----:B------:R-:W-:-:S13]  /*7e40*/  LOP3.LUT P1, RZ, R18, 0x7f, RZ, 0xc0, !PT ;  /* 0x0000007f12ff7812 */ /* 0x000fda000782c0ff */
[----:B------:R-:W1:Y:S01]  /*7e50*/  @!P1 LDC R13, c[0x0][0x500] ;  /* 0x00014000ff0d9b82 */ /* 0x000e620000000800 */
[----:B0-----:R-:W-:-:S05]  /*7e60*/  IMAD.U32 R11, RZ, RZ, UR5 ;  /* 0x00000005ff0b7e24 */ /* 0x001fca000f8e00ff */
[----:B------:R-:W-:-:S05]  /*7e70*/  LEA R23, R11, R20, 0x18 ;  /* 0x000000140b177211 */ /* 0x000fca00078ec0ff */
[----:B------:R-:W-:-:S04]  /*7e80*/  IMAD R20, R14, 0x8, R23 ;  /* 0x000000080e147824 */ /* 0x000fc800078e0217 */
[----:B------:R-:W0:Y:S02]  /*7e90*/  SYNCS.PHASECHK.TRANS64.TRYWAIT P0, [R20+URZ+0x28], R7 ;  /* 0x00002807140075a7 */ /* 0x000e24000800017f */
[----:B01----:R-:W-:Y:S05]  /*7ea0*/  @!P0 BRA `(.L_x_170) ;  /* 0x0000000c00988947 */ /* 0x003fea0003800000 */
.L_x_190:
[----:B0-----:R-:W-:Y:S01]  /*7eb0*/  PRMT R7, R8, 0x9910, RZ ;  /* 0x0000991008077816 */ /* 0x001fe200000000ff */
[----:B------:R0:W-:Y:S03]  /*7ec0*/  @!P1 SYNCS.ARRIVE.TRANS64 RZ, [R20+URZ], R13 ;  /* 0x0000000d14ff99a7 */ /* 0x0001e6000800003f */
[----:B------:R-:W-:-:S13]  /*7ed0*/  ISETP.NE.AND P0, PT, R7, 0x2, PT ;  /* 0x000000020700780c */ /* 0x000fda0003f05270 */
[----:B0-----:R-:W-:Y:S05]  /*7ee0*/  @P0 BRA `(.L_x_171) ;  /* 0x0000000000040947 */ /* 0x001fea0003800000 */
[----:B------:R-:W-:Y:S01]  /*7ef0*/  BPT.TRAP 0x1 ;  /* 0x000000040000795c */ /* 0x000fe20000300000 */
.L_x_171:
[----:B------:R-:W-:Y:S01]  /*7f00*/  IMAD R7, R14, 0x4, R11 ;  /* 0x000000040e077824 */ /* 0x000fe200078e020b */
[----:B------:R-:W-:Y:S01]  /*7f10*/  R2UR UR9, R20 ;  /* 0x00000000140972ca */ /* 0x000fe200000e0000 */
[----:B------:R-:W-:Y:S01]  /*7f20*/  VIADD R4, R4, 0xffffffff ;  /* 0xffffffff04047836 */ /* 0x000fe20000000000 */
[----:B------:R-:W-:Y:S01]  /*7f30*/  UIADD3 UR6, UP0, UR24, 0xf0, URZ ;  /* 0x000000f018067890 */ /* 0x000fe2000ff1e03f */
[----:B------:R-:W-:Y:S01]  /*7f40*/  IMAD.SHL.U32 R7, R7, 0x1000, RZ ;  /* 0x0000100007077824 */ /* 0x000fe200078e00ff */
[----:B------:R-:W-:Y:S01]  /*7f50*/  R2UR UR11, R21 ;  /* 0x00000000150b72ca */ /* 0x000fe200000e0000 */
[----:B------:R-:W-:Y:S01]  /*7f60*/  UIADD3 UR26, UP1, UR24, 0x1f0, URZ ;  /* 0x000001f0181a7890 */ /* 0x000fe2000ff3e03f */
[----:B------:R-:W-:Y:S01]  /*7f70*/  R2UR UR10, R22 ;  /* 0x00000000160a72ca */ /* 0x000fe200000e0000 */
[--C-:B------:R-:W-:Y:S01]  /*7f80*/  IMAD R7, R7, 0x2, R23.reuse ;  /* 0x0000000207077824 */ /* 0x100fe200078e0217 */
[----:B------:R-:W-:Y:S01]  /*7f90*/  R2UR UR12, R6 ;  /* 0x00000000060c72ca */ /* 0x000fe200000e0000 */
[C---:B------:R-:W-:Y:S01]  /*7fa0*/  IMAD R23, R14.reuse, 0x2000, R23 ;  /* 0x000020000e177824 */ /* 0x040fe200078e0217 */
[----:B------:R-:W-:Y:S01]  /*7fb0*/  R2UR UR19, R15 ;  /* 0x000000000f1372ca */ /* 0x000fe200000e0000 */
[----:B------:R-:W-:Y:S01]  /*7fc0*/  UIADD3.X UR7, URZ, UR25, URZ, UP0, !UPT ;  /* 0x000000193f077290 */ /* 0x000fe200087fe43f */
[----:B------:R-:W-:Y:S01]  /*7fd0*/  R2UR UR5, R7 ;  /* 0x00000000070572ca */ /* 0x000fe200000e0000 */
[----:B------:R-:W-:Y:S01]  /*7fe0*/  VIADD R14, R14, 0x1 ;  /* 0x000000010e0e7836 */ /* 0x000fe20000000000 */
[----:B------:R-:W-:Y:S01]  /*7ff0*/  R2UR UR8, R23 ;  /* 0x00000000170872ca */ /* 0x000fe200000e0000 */
[----:B------:R-:W-:Y:S01]  /*8000*/  UIADD3.X UR27, URZ, UR25, URZ, UP1, !UPT ;  /* 0x000000193f1b7290 */ /* 0x000fe20008ffe43f */
[----:B------:R-:W-:Y:S01]  /*8010*/  ISETP.GT.AND P1, PT, R4, 0x1, PT ;  /* 0x000000010400780c */ /* 0x000fe20003f24270 */
[----:B------:R-:W-:Y:S01]  /*8020*/  UMOV UR20, 0xf0000 ;  /* 0x000f000000147882 */ /* 0x000fe20000000000 */
[----:B------:R-:W-:Y:S01]  /*8030*/  UMOV UR14, 0x0 ;  /* 0x00000000000e7882 */ /* 0x000fe20000000000 */
[----:B------:R-:W-:Y:S01]  /*8040*/  UMOV UR15, 0x10000000 ;  /* 0x10000000000f7882 */ /* 0x000fe20000000000 */
[----:B------:R-:W-:Y:S01]  /*8050*/  ISETP.NE.AND P0, PT, R14, 0x5, PT ;  /* 0x000000050e00780c */ /* 0x000fe20003f05270 */
[----:B------:R-:W-:-:S03]  /*8060*/  VIADD R22, R22, 0x40 ;  /* 0x0000004016167836 */ /* 0x000fc60000000000 */
[----:B------:R-:W-:Y:S01]  /*8070*/  SEL R20, RZ, 0x1, P0 ;  /* 0x00000001ff147807 */ /* 0x000fe20000000000 */
[----:B------:R-:W-:Y:S01]  /*8080*/  UIADD3 UR5, UR5, 0x100, URZ ;  /* 0x0000010005057890 */ /* 0x000fe2000fffe03f */
[----:B------:R-:W-:Y:S01]  /*8090*/  SEL R14, R14, RZ, P0 ;  /* 0x000000ff0e0e7207 */ /* 0x000fe20000000000 */
[----:B------:R-:W-:Y:S01]  /*80a0*/  UIADD3 UR16, UR8, 0x28100, URZ ;  /* 0x0002810008107890 */ /* 0x000fe2000fffe03f */
[----:B------:R-:W-:-:S04]  /*80b0*/  LOP3.LUT R5, R5, R20, RZ, 0x3c, !PT ;  /* 0x0000001405057212 */ /* 0x000fc800078e3cff */
[----:B------:R-:W-:Y:S02]  /*80c0*/  UMOV UR8, UR5 ;  /* 0x0000000500087c82 */ /* 0x000fe40008000000 */
[----:B------:R0:W-:Y:S02]  /*80d0*/  UTMALDG.3D.MULTICAST [UR8], [UR6], UR20, desc[UR14] ;  /* 0x00000e08060073b4 */ /* 0x0001e40008011814 */
[----:B0-----:R-:W-:Y:S01]  /*80e0*/  UMOV UR8, UR16 ;  /* 0x0000001000087c82 */ /* 0x001fe20008000000 */
[----:B------:R-:W-:Y:S02]  /*80f0*/  UMOV UR11, UR19 ;  /* 0x00000013000b7c82 */ /* 0x000fe40008000000 */
[----:B------:R0:W-:Y:S02]  /*8100*/  UTMALDG.3D [UR8], [UR26], desc[UR14] ;  /* 0x00000e081a0075b4 */ /* 0x0001e40008011000 */
[----:B0-----:R-:W-:Y:S05]  /*8110*/  @P1 BRA `(.L_x_172) ;  /* 0xfffffffc003c1947 */ /* 0x001fea000383ffff */
.L_x_169:
[----:B------:R-:W-:Y:S05]  /*8120*/  BSYNC B1 ;  /* 0x0000000000017941 */ /* 0x000fea0003800000 */
.L_x_168:
[----:B------:R-:W-:Y:S01]  /*8130*/  LOP3.LUT P1, RZ, R9, 0xff, RZ, 0xc0, !PT ;  /* 0x000000ff09ff7812 */ /* 0x000fe2000782c0ff */
[C---:B------:R-:W-:Y:S01]  /*8140*/  IMAD.IADD R6, R10.reuse, 0x1, R3 ;  /* 0x000000010a067824 */ /* 0x040fe200078e0203 */
[----:B------:R-:W-:Y:S01]  /*8150*/  ULDC.64 UR6, c[0x0][0x650] ;  /* 0x0001940000067ab9 */ /* 0x000fe20000000a00 */
[----:B------:R-:W-:Y:S01]  /*8160*/  ISETP.GE.U32.AND P2, PT, R10, 0x5, PT ;  /* 0x000000050a00780c */ /* 0x000fe20003f46070 */
[----:B------:R-:W-:Y:S01]  /*8170*/  BSSY B1, `(.L_x_173) ;  /* 0x000006b000017945 */ /* 0x000fe20003800000 */
[----:B------:R-:W-:Y:S01]  /*8180*/  IMAD.MOV.U32 R20, RZ, RZ, -0x1 ;  /* 0xffffffffff147424 */ /* 0x000fe200078e00ff */
[----:B------:R-:W-:Y:S01]  /*8190*/  ISETP.GT.U32.AND P0, PT, R6, 0x4, PT ;  /* 0x000000040600780c */ /* 0x000fe20003f04070 */
[----:B------:R-:W-:Y:S01]  /*81a0*/  IMAD.MOV.U32 R13, RZ, RZ, -0x1 ;  /* 0xffffffffff0d7424 */ /* 0x000fe200078e00ff */
[----:B------:R-:W-:Y:S02]  /*81b0*/  PRMT R9, RZ, 0x7610, R9 ;  /* 0x00007610ff097816 */ /* 0x000fe40000000009 */
[----:B------:R-:W-:-:S03]  /*81c0*/  ISETP.LT.U32.AND P0, PT, R10, 0x5, P0 ;  /* 0x000000050a00780c */ /* 0x000fc60000701070 */
[----:B------:R-:W0:Y:S01]  /*81d0*/  @P1 S2R R11, SR_CgaCtaId ;  /* 0x00000000000b1919 */ /* 0x000e220000008800 */
[----:B------:R-:W-:-:S04]  /*81e0*/  @P1 MOV R4, 0x400 ;  /* 0x0000040000041802 */ /* 0x000fc80000000f00 */
[----:B0-----:R-:W-:Y:S01]  /*81f0*/  @P1 LEA R3, R11, R4, 0x18 ;  /* 0x000000040b031211 */ /* 0x001fe200078ec0ff */
[----:B------:R-:W-:-:S03]  /*8200*/  IMAD.WIDE.U32 R4, R6, -0x33333333, RZ ;  /* 0xcccccccd06047825 */ /* 0x000fc600078e00ff */
[----:B------:R0:W-:Y:S01]  /*8210*/  @P1 SYNCS.ARRIVE.TRANS64.A1T0 RZ, [R3+URZ+0x68], RZ ;  /* 0x000068ff03ff19a7 */ /* 0x0001e2000810003f */
[----:B------:R-:W-:Y:S02]  /*8220*/  IADD3 R16, P1, R16, UR22, RZ ;  /* 0x0000001610107c10 */ /* 0x000fe4000ff3e0ff */
[----:B------:R-:W-:Y:S02]  /*8230*/  SHF.R.U32.HI R5, RZ, 0x2, R5 ;  /* 0x00000002ff057819 */ /* 0x000fe40000011605 */
[----:B------:R-:W-:Y:S02]  /*8240*/  IADD3.X R17, R17, UR13, RZ, P1, !PT ;  /* 0x0000000d11117c10 */ /* 0x000fe40008ffe4ff */
[----:B------:R-:W-:Y:S02]  /*8250*/  PRMT R4, RZ, 0x7610, R4 ;  /* 0x00007610ff047816 */ /* 0x000fe40000000004 */
[----:B0-----:R-:W-:Y:S02]  /*8260*/  SEL R3, RZ, 0x1, !P0 ;  /* 0x00000001ff037807 */ /* 0x001fe40004000000 */
[----:B------:R-:W-:-:S02]  /*8270*/  ISETP.GE.U32.AND P0, PT, R16, UR6, PT ;  /* 0x0000000610007c0c */ /* 0x000fc4000bf06070 */
[----:B------:R-:W-:Y:S01]  /*8280*/  LOP3.LUT R0, R0, R3, RZ, 0x3c, !PT ;  /* 0x0000000300007212 */ /* 0x000fe200078e3cff */
[----:B------:R-:W-:Y:S01]  /*8290*/  IMAD R3, R5, -0x5, R6 ;  /* 0xfffffffb05037824 */ /* 0x000fe200078e0206 */
[----:B------:R-:W-:Y:S01]  /*82a0*/  ISETP.GE.U32.AND.EX P0, PT, R17, UR7, PT, P0 ;  /* 0x0000000711007c0c */ /* 0x000fe2000bf06100 */
[----:B------:R-:W-:Y:S01]  /*82b0*/  IMAD.MOV.U32 R6, RZ, RZ, -0x1 ;  /* 0xffffffffff067424 */ /* 0x000fe200078e00ff */
[----:B------:R-:W-:-:S11]  /*82c0*/  @P2 LOP3.LUT R0, R0, 0x1, R5, 0x78, !PT ;  /* 0x0000000100002812 */ /* 0x000fd600078e7805 */
[----:B------:R-:W-:Y:S05]  /*82d0*/  @P0 BRA `(.L_x_174) ;  /* 0x0000000400500947 */ /* 0x000fea0003800000 */
[----:B------:R-:W0:Y:S01]  /*82e0*/  S2R R15, SR_CTAID.X ;  /* 0x00000000000f7919 */ /* 0x000e220000002500 */
[----:B------:R-:W-:Y:S01]  /*82f0*/  ULDC.64 UR6, c[0x0][0x628] ;  /* 0x00018a0000067ab9 */ /* 0x000fe20000000a00 */
[----:B------:R-:W1:Y:S01]  /*8300*/  LDC R20, c[0x0][0x144] ;  /* 0x00005100ff147b82 */ /* 0x000e620000000800 */
[----:B------:R-:W-:Y:S01]  /*8310*/  ISETP.NE.U32.AND P0, PT, RZ, UR6, PT ;  /* 0x00000006ff007c0c */ /* 0x000fe2000bf05070 */
[----:B------:R-:W2:Y:S01]  /*8320*/  S2R R13, SR_CTAID.Y ;  /* 0x00000000000d7919 */ /* 0x000ea20000002600 */
[----:B------:R-:W-:Y:S01]  /*8330*/  ULDC UR8, c[0x0][0x630] ;  /* 0x00018c0000087ab9 */ /* 0x000fe20000000800 */
[----:B------:R-:W-:Y:S01]  /*8340*/  ULDC UR9, c[0x0][0x150] ;  /* 0x0000540000097ab9 */ /* 0x000fe20000000800 */
[----:B------:R-:W-:Y:S01]  /*8350*/  ISETP.NE.AND.EX P0, PT, RZ, UR7, PT, P0 ;  /* 0x00000007ff007c0c */ /* 0x000fe2000bf05300 */
[----:B------:R-:W-:Y:S02]  /*8360*/  IMAD.MOV.U32 R4, RZ, RZ, R16 ;  /* 0x000000ffff047224 */ /* 0x000fe400078e0010 */
[----:B------:R-:W-:Y:S01]  /*8370*/  IMAD.MOV.U32 R5, RZ, RZ, R17 ;  /* 0x000000ffff057224 */ /* 0x000fe200078e0011 */
[----:B0-----:R-:W-:-:S09]  /*8380*/  I2FP.F32.U32 R22, R15 ;  /* 0x0000000f00167245 */ /* 0x001fd20000201000 */
[----:B------:R-:W-:Y:S05]  /*8390*/  @!P0 BRA `(.L_x_175) ;  /* 0x0000000000288947 */ /* 0x000fea0003800000 */
[----:B------:R-:W-:Y:S02]  /*83a0*/  ULDC UR5, c[0x0][0x634] ;  /* 0x00018d0000057ab9 */ /* 0x000fe40000000800 */
[----:B------:R-:W-:-:S05]  /*83b0*/  IADD3 R5, P0, R16, UR5, RZ ;  /* 0x0000000510057c10 */ /* 0x000fca000ff1e0ff */
[----:B------:R-:W-:-:S04]  /*83c0*/  IMAD.X R21, RZ, RZ, R17, P0 ;  /* 0x000000ffff157224 */ /* 0x000fc800000e0611 */
[----:B------:R-:W-:-:S04]  /*83d0*/  IMAD.WIDE.U32 R6, R21, UR6, RZ ;  /* 0x0000000615067c25 */ /* 0x000fc8000f8e00ff */
[----:B------:R-:W-:-:S04]  /*83e0*/  IMAD.WIDE.U32 R6, P0, R5, UR7, R6 ;  /* 0x0000000705067c25 */ /* 0x000fc8000f800006 */
[----:B------:R-:W-:-:S04]  /*83f0*/  IMAD.WIDE.U32 R4, R5, UR6, RZ ;  /* 0x0000000605047c25 */ /* 0x000fc8000f8e00ff */
[----:B------:R-:W-:Y:S01]  /*8400*/  IMAD.MOV.U32 R4, RZ, RZ, R7 ;  /* 0x000000ffff047224 */ /* 0x000fe200078e0007 */
[----:B------:R-:W-:Y:S01]  /*8410*/  IADD3 RZ, P1, R5, R6, RZ ;  /* 0x0000000605ff7210 */ /* 0x000fe20007f3e0ff */
[----:B------:R-:W-:-:S04]  /*8420*/  IMAD.X R5, RZ, RZ, RZ, P0 ;  /* 0x000000ffff057224 */ /* 0x000fc800000e06ff */
[----:B------:R-:W-:-:S08]  /*8430*/  IMAD.WIDE.U32.X R4, R21, UR7, R4, P1 ;  /* 0x0000000715047c25 */ /* 0x000fd000088e0404 */
.L_x_175:
[----:B------:R-:W-:Y:S01]  /*8440*/  FMUL R22, R22, UR9 ;  /* 0x0000000916167c20 */ /* 0x000fe20008400000 */
[--C-:B------:R-:W-:Y:S01]  /*8450*/  SHF.R.U64 R14, R4, UR8, R5.reuse ;  /* 0x00000008040e7c19 */ /* 0x100fe20008001205 */
[----:B------:R-:W-:Y:S01]  /*8460*/  ULDC.64 UR6, c[0x0][0x620] ;  /* 0x0001880000067ab9 */ /* 0x000fe20000000a00 */
[----:B------:R-:W-:Y:S01]  /*8470*/  SHF.R.U32.HI R4, RZ, UR8, R5 ;  /* 0x00000008ff047c19 */ /* 0x000fe20008011605 */
[----:B------:R-:W-:Y:S01]  /*8480*/  ULDC.64 UR8, c[0x0][0x640] ;  /* 0x0001900000087ab9 */ /* 0x000fe20000000a00 */
[----:B------:R-:W-:Y:S01]  /*8490*/  IADD3 R5, P0, RZ, -R14, RZ ;  /* 0x8000000eff057210 */ /* 0x000fe20007f1e0ff */
[----:B------:R-:W0:Y:S01]  /*84a0*/  F2I.U32.TRUNC.NTZ R22, R22 ;  /* 0x0000001600167305 */ /* 0x000e22000020f000 */
[----:B------:R-:W-:-:S03]  /*84b0*/  ULDC UR5, c[0x0][0x618] ;  /* 0x0001860000057ab9 */ /* 0x000fc60000000800 */
[----:B------:R-:W-:Y:S01]  /*84c0*/  IMAD.X R4, RZ, RZ, ~R4, P0 ;  /* 0x000000ffff047224 */ /* 0x000fe200000e0e04 */
[----:B------:R-:W-:-:S03]  /*84d0*/  ISETP.NE.U32.AND P0, PT, RZ, UR8, PT ;  /* 0x00000008ff007c0c */ /* 0x000fc6000bf05070 */
[----:B------:R-:W-:Y:S01]  /*84e0*/  IMAD R4, R4, UR6, RZ ;  /* 0x0000000604047c24 */ /* 0x000fe2000f8e02ff */
[----:B------:R-:W-:-:S03]  /*84f0*/  ISETP.NE.AND.EX P0, PT, RZ, UR9, PT, P0 ;  /* 0x00000009ff007c0c */ /* 0x000fc6000bf05300 */
[C---:B------:R-:W-:Y:S02]  /*8500*/  IMAD R7, R5.reuse, UR7, R4 ;  /* 0x0000000705077c24 */ /* 0x040fe4000f8e0204 */
[----:B------:R-:W-:Y:S01]  /*8510*/  IMAD.WIDE.U32 R4, R5, UR6, R16 ;  /* 0x0000000605047c25 */ /* 0x000fe2000f8e0010 */
[----:B------:R-:W-:-:S03]  /*8520*/  ULDC UR6, c[0x0][0x154] ;  /* 0x0000550000067ab9 */ /* 0x000fc60000000800 */
[----:B0-----:R-:W-:Y:S02]  /*8530*/  IMAD.MOV R6, RZ, RZ, -R22 ;  /* 0x000000ffff067224 */ /* 0x001fe400078e0a16 */
[----:B------:R-:W-:Y:S02]  /*8540*/  IMAD.IADD R5, R5, 0x1, R7 ;  /* 0x0000000105057824 */ /* 0x000fe400078e0207 */
[----:B-1----:R-:W-:Y:S01]  /*8550*/  IMAD R15, R20, R6, R15 ;  /* 0x00000006140f7224 */ /* 0x002fe200078e020f */
[----:B--2---:R-:W-:Y:S01]  /*8560*/  I2FP.F32.U32 R6, R13 ;  /* 0x0000000d00067245 */ /* 0x004fe20000201000 */
[----:B------:R-:W0:Y:S01]  /*8570*/  LDC R20, c[0x0][0x148] ;  /* 0x00005200ff147b82 */ /* 0x000e220000000800 */
[--C-:B------:R-:W-:Y:S02]  /*8580*/  SHF.R.U64 R21, R4, UR5, R5.reuse ;  /* 0x0000000504157c19 */ /* 0x100fe40008001205 */
[----:B------:R-:W-:Y:S01]  /*8590*/  SHF.R.U32.HI R4, RZ, UR5, R5 ;  /* 0x00000005ff047c19 */ /* 0x000fe20008011605 */
[----:B------:R-:W-:Y:S01]  /*85a0*/  FMUL R6, R6, UR6 ;  /* 0x0000000606067c20 */ /* 0x000fe20008400000 */
[----:B------:R-:W-:-:S02]  /*85b0*/  ULDC UR5, c[0x0][0x608] ;  /* 0x0001820000057ab9 */ /* 0x000fc40000000800 */
[--C-:B------:R-:W-:Y:S01]  /*85c0*/  SHF.R.U64 R23, R21, UR5, R4.reuse ;  /* 0x0000000515177c19 */ /* 0x100fe20008001204 */
[----:B------:R1:W2:Y:S01]  /*85d0*/  F2I.U32.TRUNC.NTZ R24, R6 ;  /* 0x0000000600187305 */ /* 0x0002a2000020f000 */
[----:B------:R-:W-:Y:S01]  /*85e0*/  SHF.R.U32.HI R4, RZ, UR5, R4 ;  /* 0x00000005ff047c19 */ /* 0x000fe20008011604 */
[----:B------:R-:W-:-:S03]  /*85f0*/  ULDC UR5, c[0x0][0x658] ;  /* 0x0001960000057ab9 */ /* 0x000fc60000000800 */
[--C-:B------:R-:W-:Y:S02]  /*8600*/  SHF.R.U64 R22, R23, UR5, R4.reuse ;  /* 0x0000000517167c19 */ /* 0x100fe40008001204 */
[----:B------:R-:W-:-:S03]  /*8610*/  SHF.R.U32.HI R25, RZ, UR5, R4 ;  /* 0x00000005ff197c19 */ /* 0x000fc60008011604 */
[----:B------:R-:W-:Y:S02]  /*8620*/  IMAD.MOV.U32 R4, RZ, RZ, R22 ;  /* 0x000000ffff047224 */ /* 0x000fe400078e0016 */
[----:B------:R-:W-:Y:S01]  /*8630*/  IMAD.MOV.U32 R5, RZ, RZ, R25 ;  /* 0x000000ffff057224 */ /* 0x000fe200078e0019 */
[----:B-1----:R-:W-:Y:S06]  /*8640*/  @!P0 BRA `(.L_x_176) ;  /* 0x0000000000288947 */ /* 0x002fec0003800000 */
        /* <DEDUP_REMOVED lines=10> */
.L_x_176:
[----:B------:R-:W-:Y:S01]  /*86f0*/  ISETP.NE.AND P0, PT, R2, 0x1, PT ;  /* 0x000000010200780c */ /* 0x000fe20003f05270 */
[----:B------:R-:W-:Y:S01]  /*8700*/  ULDC UR5, c[0x0][0x648] ;  /* 0x0001920000057ab9 */ /* 0x000fe20000000800 */
[----:B------:R-:W-:Y:S01]  /*8710*/  LOP3.LUT R23, R23, UR17, RZ, 0xc0, !PT ;  /* 0x0000001117177c12 */ /* 0x000fe2000f8ec0ff */
[----:B--2---:R-:W-:Y:S01]  /*8720*/  IMAD.MOV R24, RZ, RZ, -R24 ;  /* 0x000000ffff187224 */ /* 0x004fe200078e0a18 */
[----:B------:R-:W-:Y:S01]  /*8730*/  SHF.R.U64 R4, R4, UR5, R5 ;  /* 0x0000000504047c19 */ /* 0x000fe20008001205 */
[----:B------:R-:W-:Y:S01]  /*8740*/  ULDC UR5, c[0x0][0x638] ;  /* 0x00018e0000057ab9 */ /* 0x000fe20000000800 */
[----:B------:R-:W-:Y:S01]  /*8750*/  LOP3.LUT R21, R21, UR4, RZ, 0xc0, !PT ;  /* 0x0000000415157c12 */ /* 0x000fe2000f8ec0ff */
[----:B------:R-:W-:Y:S01]  /*8760*/  ULDC UR6, c[0x0][0x610] ;  /* 0x0001840000067ab9 */ /* 0x000fe20000000800 */
[----:B------:R-:W-:Y:S02]  /*8770*/  IMAD.MOV.U32 R6, RZ, RZ, R14 ;  /* 0x000000ffff067224 */ /* 0x000fe400078e000e */
[----:B------:R-:W-:-:S02]  /*8780*/  IMAD.MOV R5, RZ, RZ, -R4 ;  /* 0x000000ffff057224 */ /* 0x000fc400078e0a04 */
[----:B------:R-:W-:Y:S02]  /*8790*/  IMAD R4, R4, UR18, R23 ;  /* 0x0000001204047c24 */ /* 0x000fe4000f8e0217 */
[----:B0-----:R-:W-:Y:S02]  /*87a0*/  @P0 IMAD R15, R20, R24, R13 ;  /* 0x00000018140f0224 */ /* 0x001fe400078e020d */
[----:B------:R-:W-:Y:S01]  /*87b0*/  IMAD R22, R5, UR5, R22 ;  /* 0x0000000505167c24 */ /* 0x000fe2000f8e0216 */
[----:B------:R-:W-:Y:S01]  /*87c0*/  ULDC UR5, c[0x0][0x600] ;  /* 0x0001800000057ab9 */ /* 0x000fe20000000800 */
[----:B------:R-:W-:Y:S02]  /*87d0*/  IMAD R15, R4, UR6, R15 ;  /* 0x00000006040f7c24 */ /* 0x000fe4000f8e020f */
[----:B------:R-:W-:Y:S02]  /*87e0*/  IMAD R22, R22, UR5, R21 ;  /* 0x0000000516167c24 */ /* 0x000fe4000f8e0215 */
[----:B------:R-:W-:-:S03]  /*87f0*/  IMAD.MOV.U32 R4, RZ, RZ, 0x1 ;  /* 0x00000001ff047424 */ /* 0x000fc600078e00ff */
[----:B------:R-:W-:Y:S02]  /*8800*/  SEL R13, R22, R15, !P0 ;  /* 0x0000000f160d7207 */ /* 0x000fe40004000000 */
[----:B------:R-:W-:-:S07]  /*8810*/  SEL R20, R15, R22, !P0 ;  /* 0x000000160f147207 */ /* 0x000fce0004000000 */
.L_x_174:
[----:B------:R-:W-:Y:S05]  /*8820*/  BSYNC B1 ;  /* 0x0000000000017941 */ /* 0x000fea0003800000 */
.L_x_173:
[----:B------:R-:W-:-:S13]  /*8830*/  LOP3.LUT P0, RZ, R4, 0xff, RZ, 0xc0, !PT ;  /* 0x000000ff04ff7812 */ /* 0x000fda000780c0ff */
[----:B------:R-:W-:Y:S05]  /*8840*/  @P0 BRA `(.L_x_177) ;  /* 0xfffffff400380947 */ /* 0x000fea000383ffff */
[----:B------:R-:W-:Y:S05]  /*8850*/  BSYNC B0 ;  /* 0x0000000000007941 */ /* 0x000fea0003800000 */
.L_x_166:
[----:B------:R-:W-:-:S03]  /*8860*/  UMOV UR5, 0xffffffff ;  /* 0xffffffff00057882 */ /* 0x000fc60000000000 */
[----:B------:R-:W-:Y:S05]  /*8870*/  BRA.DIV UR5, `(.L_x_178) ;  /* 0x0000000605387947 */ /* 0x000fea000b800000 */
[----:B------:R-:W-:-:S13]  /*8880*/  ELECT P6, URZ, PT ;  /* 0x00000000003f782f */ /* 0x000fda00038c0000 */
.L_x_193:
[----:B------:R-:W-:Y:S04]  /*8890*/  BSSY B0, `(.L_x_179) ;  /* 0x0000034000007945 */ /* 0x000fe80003800000 */
[----:B------:R-:W-:Y:S05]  /*88a0*/  @!P6 BRA `(.L_x_180) ;  /* 0x0000000000c8e947 */ /* 0x000fea0003800000 */
[----:B------:R-:W-:-:S04]  /*88b0*/  LOP3.LUT R19, R19, 0x2, RZ, 0xfc, !PT ;  /* 0x0000000213137812 */ /* 0x000fc800078efcff */
[----:B------:R-:W-:-:S13]  /*88c0*/  ISETP.NE.AND P0, PT, R19, 0x3, PT ;  /* 0x000000031300780c */ /* 0x000fda0003f05270 */
[----:B------:R-:W-:Y:S05]  /*88d0*/  @!P0 BRA `(.L_x_181) ;  /* 0x0000000000048947 */ /* 0x000fea0003800000 */
[----:B------:R-:W-:Y:S01]  /*88e0*/  BPT.TRAP 0x1 ;  /* 0x000000040000795c */ /* 0x000fe20000300000 */
.L_x_181:
[----:B------:R-:W0:Y:S01]  /*88f0*/  S2R R5, SR_CgaCtaId ;  /* 0x0000000000057919 */ /* 0x000e220000008800 */
[----:B------:R-:W-:Y:S02]  /*8900*/  MOV R2, 0x400 ;  /* 0x0000040000027802 */ /* 0x000fe40000000f00 */
[----:B------:R-:W-:Y:S02]  /*8910*/  SHF.L.U32 R4, R0, 0x1f, RZ ;  /* 0x0000001f00047819 */ /* 0x000fe400000006ff */
[----:B0-----:R-:W-:-:S05]  /*8920*/  LEA R2, R5, R2, 0x18 ;  /* 0x0000000205027211 */ /* 0x001fca00078ec0ff */
[----:B------:R-:W-:-:S04]  /*8930*/  VIADD R2, R2, 0x28 ;  /* 0x0000002802027836 */ /* 0x000fc80000000000 */
[C---:B------:R-:W-:Y:S02]  /*8940*/  IMAD R7, R3.reuse, 0x8, R2 ;  /* 0x0000000803077824 */ /* 0x040fe400078e0202 */
[----:B------:R-:W-:Y:S02]  /*8950*/  VIADD R3, R3, 0x1 ;  /* 0x0000000103037836 */ /* 0x000fe40000000000 */
[----:B------:R-:W0:Y:S03]  /*8960*/  SYNCS.PHASECHK.TRANS64.TRYWAIT P0, [R7+URZ], R4 ;  /* 0x00000004070075a7 */ /* 0x000e26000800017f */
[----:B------:R-:W-:-:S04]  /*8970*/  ISETP.NE.AND P1, PT, R3, 0x5, PT ;  /* 0x000000050300780c */ /* 0x000fc80003f25270 */
[----:B------:R-:W-:Y:S02]  /*8980*/  SEL R5, RZ, 0x1, P1 ;  /* 0x00000001ff057807 */ /* 0x000fe40000800000 */
[----:B------:R-:W-:Y:S02]  /*8990*/  SEL R3, R3, RZ, P1 ;  /* 0x000000ff03037207 */ /* 0x000fe40000800000 */
[----:B------:R-:W-:-:S03]  /*89a0*/  LOP3.LUT R6, R0, R5, RZ, 0x3c, !PT ;  /* 0x0000000500067212 */ /* 0x000fc600078e3cff */
[----:B------:R-:W-:Y:S01]  /*89b0*/  IMAD R8, R3, 0x8, R2 ;  /* 0x0000000803087824 */ /* 0x000fe200078e0202 */
[----:B------:R-:W-:Y:S01]  /*89c0*/  SHF.L.U32 R5, R6, 0x1f, RZ ;  /* 0x0000001f06057819 */ /* 0x000fe200000006ff */
[----:B0-----:R-:W-:Y:S06]  /*89d0*/  @!P0 BRA `(.L_x_182) ;  /* 0x0000000400008947 */ /* 0x001fec0003800000 */
.L_x_194:
[----:B------:R-:W1:Y:S01]  /*89e0*/  SYNCS.PHASECHK.TRANS64.TRYWAIT P0, [R8+URZ], R5 ;  /* 0x00000005080075a7 */ /* 0x000e62000800017f */
[----:B------:R-:W-:-:S05]  /*89f0*/  VIADD R0, R3, 0x1 ;  /* 0x0000000103007836 */ /* 0x000fca0000000000 */
[----:B------:R-:W-:-:S04]  /*8a00*/  ISETP.NE.AND P1, PT, R0, 0x5, PT ;  /* 0x000000050000780c */ /* 0x000fc80003f25270 */
[----:B------:R-:W-:Y:S02]  /*8a10*/  SEL R3, RZ, 0x1, P1 ;  /* 0x00000001ff037807 */ /* 0x000fe40000800000 */
[----:B0-----:R-:W-:Y:S02]  /*8a20*/  SEL R7, R0, RZ, P1 ;  /* 0x000000ff00077207 */ /* 0x001fe40000800000 */
[----:B------:R-:W-:-:S03]  /*8a30*/  LOP3.LUT R6, R6, R3, RZ, 0x3c, !PT ;  /* 0x0000000306067212 */ /* 0x000fc600078e3cff */
[----:B------:R-:W-:Y:S01]  /*8a40*/  IMAD R9, R7, 0x8, R2 ;  /* 0x0000000807097824 */ /* 0x000fe200078e0202 */
[----:B------:R-:W-:Y:S01]  /*8a50*/  SHF.L.U32 R4, R6, 0x1f, RZ ;  /* 0x0000001f06047819 */ /* 0x000fe200000006ff */
[----:B-1----:R-:W-:Y:S06]  /*8a60*/  @!P0 BRA `(.L_x_183) ;  /* 0x0000000000f08947 */ /* 0x002fec0003800000 */
.L_x_195:
[----:B------:R-:W1:Y:S01]  /*8a70*/  SYNCS.PHASECHK.TRANS64.TRYWAIT P0, [R9+URZ], R4 ;  /* 0x00000004090075a7 */ /* 0x000e62000800017f */
[----:B------:R-:W-:-:S05]  /*8a80*/  VIADD R0, R7, 0x1 ;  /* 0x0000000107007836 */ /* 0x000fca0000000000 */
[----:B------:R-:W-:-:S04]  /*8a90*/  ISETP.NE.AND P1, PT, R0, 0x5, PT ;  /* 0x000000050000780c */ /* 0x000fc80003f25270 */
[----:B------:R-:W-:Y:S02]  /*8aa0*/  SEL R3, RZ, 0x1, P1 ;  /* 0x00000001ff037807 */ /* 0x000fe40000800000 */
[----:B------:R-:W-:Y:S02]  /*8ab0*/  SEL R7, R0, RZ, P1 ;  /* 0x000000ff00077207 */ /* 0x000fe40000800000 */
[----:B------:R-:W-:-:S03]  /*8ac0*/  LOP3.LUT R11, R6, R3, RZ, 0x3c, !PT ;  /* 0x00000003060b7212 */ /* 0x000fc600078e3cff */
[----:B------:R-:W-:Y:S01]  /*8ad0*/  IMAD R6, R7, 0x8, R2 ;  /* 0x0000000807067824 */ /* 0x000fe200078e0202 */
[----:B0-----:R-:W-:Y:S01]  /*8ae0*/  SHF.L.U32 R5, R11, 0x1f, RZ ;  /* 0x0000001f0b057819 */ /* 0x001fe200000006ff */
[----:B-1----:R-:W-:Y:S06]  /*8af0*/  @!P0 BRA `(.L_x_184) ;  /* 0x0000000000e08947 */ /* 0x002fec0003800000 */
.L_x_196:
[----:B------:R-:W1:Y:S01]  /*8b00*/  SYNCS.PHASECHK.TRANS64.TRYWAIT P0, [R6+URZ], R5 ;  /* 0x00000005060075a7 */ /* 0x000e62000800017f */
[----:B------:R-:W-:-:S05]  /*8b10*/  VIADD R0, R7, 0x1 ;  /* 0x0000000107007836 */ /* 0x000fca0000000000 */
[----:B------:R-:W-:-:S04]  /*8b20*/  ISETP.NE.AND P1, PT, R0, 0x5, PT ;  /* 0x000000050000780c */ /* 0x000fc80003f25270 */
[----:B0-----:R-:W-:Y:S02]  /*8b30*/  SEL R4, RZ, 0x1, P1 ;  /* 0x00000001ff047807 */ /* 0x001fe40000800000 */
[----:B------:R-:W-:Y:S02]  /*8b40*/  SEL R3, R0, RZ, P1 ;  /* 0x000000ff00037207 */ /* 0x000fe40000800000 */
[----:B------:R-:W-:Y:S01]  /*8b50*/  LOP3.LUT R0, R11, R4, RZ, 0x3c, !PT ;  /* 0x000000040b007212 */ /* 0x000fe200078e3cff */
[----:B-1----:R-:W-:Y:S06]  /*8b60*/  @!P0 BRA `(.L_x_185) ;  /* 0x0000000000d88947 */ /* 0x002fec0003800000 */
.L_x_197:
[----:B------:R-:W-:Y:S01]  /*8b70*/  IMAD R3, R3, 0x8, R2 ;  /* 0x0000000803037824 */ /* 0x000fe200078e0202 */
[----:B------:R-:W-:-:S07]  /*8b80*/  SHF.L.U32 R0, R0, 0x1f, RZ ;  /* 0x0000001f00007819 */ /* 0x000fce00000006ff */
.L_x_186:
[----:B-1----:R1:W2:Y:S02]  /*8b90*/  SYNCS.PHASECHK.TRANS64.TRYWAIT P0, [R3+URZ], R0 ;  /* 0x00000000030075a7 */ /* 0x0022a4000800017f */
[----:B--2---:R-:W-:Y:S05]  /*8ba0*/  @!P0 NANOSLEEP.SYNCS 0x989680 ;  /* 0x009896800000895d */ /* 0x004fea0003900000 */
[----:B------:R-:W2:Y:S02]  /*8bb0*/  @!P0 SYNCS.PHASECHK.TRANS64 P0, [R3+URZ], R0 ;  /* 0x00000000030085a7 */ /* 0x000ea4000800007f */
[----:B--2---:R-:W-:Y:S05]  /*8bc0*/  @!P0 BRA `(.L_x_186) ;  /* 0xfffffffc00f08947 */ /* 0x004fea000383ffff */
.L_x_180:
[----:B------:R-:W-:Y:S05]  /*8bd0*/  BSYNC B0 ;  /* 0x0000000000007941 */ /* 0x000fea0003800000 */
.L_x_179:
[----:B------:R-:W-:Y:S05]  /*8be0*/  EXIT ;  /* 0x000000000000794d */ /* 0x000fea0003800000 */
.L_x_21:
[----:B---3--:R3:W4:Y:S02]  /*8bf0*/  SYNCS.PHASECHK.TRANS64.TRYWAIT P1, [R3+URZ], R0 ;  /* 0x00000000030075a7 */ /* 0x008724000802017f */
[----:B----4-:R-:W-:Y:S05]  /*8c00*/  @!P1 NANOSLEEP.SYNCS 0x989680 ;  /* 0x009896800000995d */ /* 0x010fea0003900000 */
[----:B------:R-:W4:Y:S02]  /*8c10*/  @!P1 SYNCS.PHASECHK.TRANS64 P1, [R3+URZ], R0 ;  /* 0x00000000030095a7 */ /* 0x000f24000802007f */
[----:B----4-:R-:W-:Y:S05]  /*8c20*/  @!P1 BRA `(.L_x_21) ;  /* 0xfffffffc00f09947 */ /* 0x010fea000383ffff */
[----:B------:R-:W-:Y:S05]  /*8c30*/  BRA `(.L_x_20) ;  /* 0xffffff8800287947 */ /* 0x000fea000383ffff */
.L_x_26:
[----:B-1----:R1:W2:Y:S02]  /*8c40*/  SYNCS.PHASECHK.TRANS64.TRYWAIT P1, [R5+URZ], R4 ;  /* 0x00000004050075a7 */ /* 0x0022a4000802017f */
[----:B--2---:R-:W-:Y:S05]  /*8c50*/  @!P1 NANOSLEEP.SYNCS 0x989680 ;  /* 0x009896800000995d */ /* 0x004fea0003900000 */
[----:B------:R-:W2:Y:S02]  /*8c60*/  @!P1 SYNCS.PHASECHK.TRANS64 P1, [R5+URZ], R4 ;  /* 0x00000004050095a7 */ /* 0x000ea4000802007f */
[----:B--2---:R-:W-:Y:S05]  /*8c70*/  @!P1 BRA `(.L_x_26) ;  /* 0xfffffffc00f09947 */ /* 0x004fea000383ffff */
[----:B------:R-:W-:Y:S05]  /*8c80*/  BRA `(.L_x_25) ;  /* 0xffffff8c00787947 */ /* 0x000fea000383ffff */
.L_x_167:
[----:B------:R-:W-:Y:S01]  /*8c90*/  BSSY B1, `(.L_x_187) ;  /* 0x0000006000017945 */ /* 0x000fe20003800000 */
[----:B------:R-:W-:-:S07]  /*8ca0*/  IMAD.MOV.U32 R15, RZ, RZ, -0x1 ;  /* 0xffffffffff0f7424 */ /* 0x000fce00078e00ff */
[----:B------:R-:W-:Y:S05]  /*8cb0*/  WARPSYNC.COLLECTIVE R15, `(.L_x_188) ;  /* 0x000000000f0c7348 */ /* 0x000fea0003c00000 */
[----:B------:R-:W-:Y:S02]  /*8cc0*/  ELECT P6, UR62, PT ;  /* 0x00000000003e782f */ /* 0x000fe400038c0000 */
[----:B------:R-:W-:Y:S01]  /*8cd0*/  MOV R14, UR62 ;  /* 0x0000003e000e7c02 */ /* 0x000fe20008000f00 */
[----:B------:R-:W-:Y:S10]  /*8ce0*/  ENDCOLLECTIVE ;  /* 0x000000000000791b */ /* 0x000ff40003800000 */
.L_x_188:
[----:B------:R-:W-:Y:S05]  /*8cf0*/  BSYNC B1 ;  /* 0x0000000000017941 */ /* 0x000fea0003800000 */
.L_x_187:
[----:B------:R-:W-:Y:S05]  /*8d00*/  BRA `(.L_x_189) ;  /* 0xfffffff000147947 */ /* 0x000fea000383ffff */
.L_x_170:
[----:B0-----:R0:W1:Y:S02]  /*8d10*/  SYNCS.PHASECHK.TRANS64.TRYWAIT P0, [R20+URZ+0x28], R7 ;  /* 0x00002807140075a7 */ /* 0x001064000800017f */
[----:B-1----:R-:W-:Y:S05]  /*8d20*/  @!P0 NANOSLEEP.SYNCS 0x989680 ;  /* 0x009896800000895d */ /* 0x002fea0003900000 */
[----:B------:R-:W1:Y:S02]  /*8d30*/  @!P0 SYNCS.PHASECHK.TRANS64 P0, [R20+URZ+0x28], R7 ;  /* 0x00002807140085a7 */ /* 0x000e64000800007f */
[----:B-1----:R-:W-:Y:S05]  /*8d40*/  @!P0 BRA `(.L_x_170) ;  /* 0xfffffffc00f08947 */ /* 0x002fea000383ffff */
[----:B------:R-:W-:Y:S05]  /*8d50*/  BRA `(.L_x_190) ;  /* 0xfffffff000547947 */ /* 0x000fea000383ffff */
.L_x_178:
[----:B------:R-:W-:Y:S01]  /*8d60*/  BSSY B0, `(.L_x_191) ;  /* 0x0000006000007945 */ /* 0x000fe20003800000 */
[----:B------:R-:W-:-:S07]  /*8d70*/  IMAD.MOV.U32 R15, RZ, RZ, -0x1 ;  /* 0xffffffffff0f7424 */ /* 0x000fce00078e00ff */
[----:B------:R-:W-:Y:S05]  /*8d80*/  WARPSYNC.COLLECTIVE R15, `(.L_x_192) ;  /* 0x000000000f0c7348 */ /* 0x000fea0003c00000 */
[----:B------:R-:W-:Y:S02]  /*8d90*/  ELECT P6, UR62, PT ;  /* 0x00000000003e782f */ /* 0x000fe400038c0000 */
[----:B------:R-:W-:Y:S01]  /*8da0*/  MOV R14, UR62 ;  /* 0x0000003e000e7c02 */ /* 0x000fe20008000f00 */
[----:B------:R-:W-:Y:S10]  /*8db0*/  ENDCOLLECTIVE ;  /* 0x000000000000791b */ /* 0x000ff40003800000 */
.L_x_192:
[----:B------:R-:W-:Y:S05]  /*8dc0*/  BSYNC B0 ;  /* 0x0000000000007941 */ /* 0x000fea0003800000 */
.L_x_191:
[----:B------:R-:W-:Y:S05]  /*8dd0*/  BRA `(.L_x_193) ;  /* 0xfffffff800ac7947 */ /* 0x000fea000383ffff */
.L_x_182:
[----:B0-----:R0:W1:Y:S02]  /*8de0*/  SYNCS.PHASECHK.TRANS64.TRYWAIT P0, [R7+URZ], R4 ;  /* 0x00000004070075a7 */ /* 0x001064000800017f */
[----:B-1----:R-:W-:Y:S05]  /*8df0*/  @!P0 NANOSLEEP.SYNCS 0x989680 ;  /* 0x009896800000895d */ /* 0x002fea0003900000 */
[----:B------:R-:W1:Y:S02]  /*8e00*/  @!P0 SYNCS.PHASECHK.TRANS64 P0, [R7+URZ], R4 ;  /* 0x00000004070085a7 */ /* 0x000e64000800007f */
[----:B-1----:R-:W-:Y:S05]  /*8e10*/  @!P0 BRA `(.L_x_182) ;  /* 0xfffffffc00f08947 */ /* 0x002fea000383ffff */
[----:B------:R-:W-:Y:S05]  /*8e20*/  BRA `(.L_x_194) ;  /* 0xfffffff800ec7947 */ /* 0x000fea000383ffff */
.L_x_183:
[----:B0-----:R0:W1:Y:S02]  /*8e30*/  SYNCS.PHASECHK.TRANS64.TRYWAIT P0, [R8+URZ], R5 ;  /* 0x00000005080075a7 */ /* 0x001064000800017f */
[----:B-1----:R-:W-:Y:S05]  /*8e40*/  @!P0 NANOSLEEP.SYNCS 0x989680 ;  /* 0x009896800000895d */ /* 0x002fea0003900000 */
[----:B------:R-:W1:Y:S02]  /*8e50*/  @!P0 SYNCS.PHASECHK.TRANS64 P0, [R8+URZ], R5 ;  /* 0x00000005080085a7 */ /* 0x000e64000800007f */
[----:B-1----:R-:W-:Y:S05]  /*8e60*/  @!P0 BRA `(.L_x_183) ;  /* 0xfffffffc00f08947 */ /* 0x002fea000383ffff */
[----:B------:R-:W-:Y:S05]  /*8e70*/  BRA `(.L_x_195) ;  /* 0xfffffff800fc7947 */ /* 0x000fea000383ffff */
.L_x_184:
[----:B0-----:R0:W1:Y:S02]  /*8e80*/  SYNCS.PHASECHK.TRANS64.TRYWAIT P0, [R9+URZ], R4 ;  /* 0x00000004090075a7 */ /* 0x001064000800017f */
[----:B-1----:R-:W-:Y:S05]  /*8e90*/  @!P0 NANOSLEEP.SYNCS 0x989680 ;  /* 0x009896800000895d */ /* 0x002fea0003900000 */
[----:B------:R-:W1:Y:S02]  /*8ea0*/  @!P0 SYNCS.PHASECHK.TRANS64 P0, [R9+URZ], R4 ;  /* 0x00000004090085a7 */ /* 0x000e64000800007f */
[----:B-1----:R-:W-:Y:S05]  /*8eb0*/  @!P0 BRA `(.L_x_184) ;  /* 0xfffffffc00f08947 */ /* 0x002fea000383ffff */
[----:B------:R-:W-:Y:S05]  /*8ec0*/  BRA `(.L_x_196) ;  /* 0xfffffffc000c7947 */ /* 0x000fea000383ffff */
.L_x_185:
[----:B0-----:R0:W1:Y:S02]  /*8ed0*/  SYNCS.PHASECHK.TRANS64.TRYWAIT P0, [R6+URZ], R5 ;  /* 0x00000005060075a7 */ /* 0x001064000800017f */
[----:B-1----:R-:W-:Y:S05]  /*8ee0*/  @!P0 NANOSLEEP.SYNCS 0x989680 ;  /* 0x009896800000895d */ /* 0x002fea0003900000 */
[----:B------:R-:W1:Y:S02]  /*8ef0*/  @!P0 SYNCS.PHASECHK.TRANS64 P0, [R6+URZ], R5 ;  /* 0x00000005060085a7 */ /* 0x000e64000800007f */
[----:B-1----:R-:W-:Y:S05]  /*8f00*/  @!P0 BRA `(.L_x_185) ;  /* 0xfffffffc00f08947 */ /* 0x002fea000383ffff */
[----:B------:R-:W-:Y:S05]  /*8f10*/  BRA `(.L_x_197) ;  /* 0xfffffffc00147947 */ /* 0x000fea000383ffff */
.L_x_198:
[----:B------:R-:W-:-:S00]  /*8f20*/  BRA `(.L_x_198) ;  /* 0xfffffffc00fc7947 */ /* 0x000fc0000383ffff */
[----:B------:R-:W-:-:S00]  /*8f30*/  NOP ;  /* 0x0000000000007918 */ /* 0x000fc00000000000 */
        /* <DEDUP_REMOVED lines=12> */
.L_x_199:


//--------------------- .nv.global.init           --------------------------
	.section	.nv.global.init,"aw",@progbits
.nv.global.init:
	.type		$str$22,@object
	.size		$str$22,($str$23 - $str$22)
$str$22:
        /*0000*/ 	.byte	0x6b, 0x5f, 0x74, 0x69, 0x6c, 0x65, 0x5f, 0x63, 0x6f, 0x75, 0x6e, 0x74, 0x20, 0x3e, 0x3d, 0x20
        /*0010*/ 	.byte	0x31, 0x00
	.type		$str$23,@object
	.size		$str$23,(__unnamed_1 - $str$23)
$str$23:
        /*0012*/ 	.byte	0x2f, 0x74, 0x6d, 0x70, 0x2f, 0x63, 0x75, 0x74, 0x6c, 0x61, 0x73, 0x73, 0x5f, 0x73, 0x77, 0x65
        /*0022*/ 	.byte	0x65, 0x70, 0x5f, 0x73, 0x72, 0x63, 0x2f, 0x69, 0x6e, 0x63, 0x6c, 0x75, 0x64, 0x65, 0x2f, 0x63
        /*0032*/ 	.byte	0x75, 0x74, 0x6c, 0x61, 0x73, 0x73, 0x2f, 0x67, 0x65, 0x6d, 0x6d, 0x2f, 0x63, 0x6f, 0x6c, 0x6c
        /*0042*/ 	.byte	0x65, 0x63, 0x74, 0x69, 0x76, 0x65, 0x2f, 0x73, 0x6d, 0x39, 0x30, 0x5f, 0x6d, 0x6d, 0x61, 0x5f
        /*0052*/ 	.byte	0x74, 0x6d, 0x61, 0x5f, 0x67, 0x6d, 0x6d, 0x61, 0x5f, 0x73, 0x73, 0x5f, 0x77, 0x61, 0x72, 0x70
        /*0062*/ 	.byte	0x73, 0x70, 0x65, 0x63, 0x69, 0x61, 0x6c, 0x69, 0x7a, 0x65, 0x64, 0x2e, 0x68, 0x70, 0x70, 0x00
	.type		__unnamed_1,@object
	.size		__unnamed_1,(.L_0 - __unnamed_1)
__unnamed_1:
        /*0072*/ 	.byte	0x76, 0x6f, 0x69, 0x64, 0x20, 0x63, 0x75, 0x74, 0x6c, 0x61, 0x73, 0x73, 0x3a, 0x3a, 0x67, 0x65
        /* <DEDUP_REMOVED lines=180> */
        /*0bc2*/ 	.byte	0x79, 0x5d, 0x00
.L_0:


//--------------------- .nv.shared._ZN7cutlass13device_kernelINS_4gemm6kernel13GemmUniversalIN4cute5tupleIJiiiiEEENS1_10collective13CollectiveMmaINS1_34MainloopSm90TmaGmmaWarpSpecializedILi5ENS5_IJNS4_1CILi1EEENSA_ILi4EEESB_EEENS1_35KernelTmaWarpSpecializedCooperativeEEENS5_IJNSA_ILi256EEENSA_ILi64EEESH_EEENS_6half_tENS5_IJlSB_lEEESJ_SK_NS4_8TiledMMAINS4_8MMA_AtomIJNS4_4SM904GMMA25MMA_64x64x16_F32F16F16_SSILNSO_5MajorE0ELSQ_0ELNSO_7ScaleInE1ELSR_1EEEEEENS4_6LayoutINS5_IJNSA_ILi2EEESB_SB_EEENS5_IJSB_NSA_ILi0EEESX_EEEEENS5_IJNS4_10UnderscoreES10_S10_EEEEENS4_23SM90_TMA_LOAD_MULTICASTENS4_14ComposedLayoutINS4_7SwizzleILi3ELi4ELi3EEENS4_18smem_ptr_flag_bitsILi16EEENSU_INS5_IJNSA_ILi8EEESH_EEENS5_IJSH_SB_EEEEEEEvNS4_8identityENS4_13SM90_TMA_LOADES1D_vS1E_EENS_8epilogue10collective6detail29Sm90TmaWarpSpecializedAdapterINS1I_15DefaultEpilogueISJ_SK_SK_NS1H_6thread17LinearCombinationISJ_Li1EffLNS1M_9ScaleType4KindE0ELNS_15FloatRoundStyleE2ESJ_EENS1_15EpilogueDefaultEEEEEvvEEEEvNT_6ParamsE --------------------------
	.section	.nv.shared._ZN7cutlass13device_kernelINS_4gemm6kernel13GemmUniversalIN4cute5tupleIJiiiiEEENS1_10collective13CollectiveMmaINS1_34MainloopSm90TmaGmmaWarpSpecializedILi5ENS5_IJNS4_1CILi1EEENSA_ILi4EEESB_EEENS1_35KernelTmaWarpSpecializedCooperativeEEENS5_IJNSA_ILi256EEENSA_ILi64EEESH_EEENS_6half_tENS5_IJlSB_lEEESJ_SK_NS4_8TiledMMAINS4_8MMA_AtomIJNS4_4SM904GMMA25MMA_64x64x16_F32F16F16_SSILNSO_5MajorE0ELSQ_0ELNSO_7ScaleInE1ELSR_1EEEEEENS4_6LayoutINS5_IJNSA_ILi2EEESB_SB_EEENS5_IJSB_NSA_ILi0EEESX_EEEEENS5_IJNS4_10UnderscoreES10_S10_EEEEENS4_23SM90_TMA_LOAD_MULTICASTENS4_14ComposedLayoutINS4_7SwizzleILi3ELi4ELi3EEENS4_18smem_ptr_flag_bitsILi16EEENSU_INS5_IJNSA_ILi8EEESH_EEENS5_IJSH_SB_EEEEEEEvNS4_8identityENS4_13SM90_TMA_LOADES1D_vS1E_EENS_8epilogue10collective6detail29Sm90TmaWarpSpecializedAdapterINS1I_15DefaultEpilogueISJ_SK_SK_NS1H_6thread17LinearCombinationISJ_Li1EffLNS1M_9ScaleType4KindE0ELNS_15FloatRoundStyleE2ESJ_EENS1_15EpilogueDefaultEEEEEvvEEEEvNT_6ParamsE,"aw",@nobits
	.sectionflags	@""
	.align	16
	.zero		1024


//--------------------- .nv.shared.reserved.0     --------------------------
	.section	.nv.shared.reserved.0,"aw",@nobits
	.weak		__nv_reservedSMEM_offset_0_alias
	.size		__nv_reservedSMEM_offset_0_alias, 0, 0
	.other		__nv_reservedSMEM_offset_0_alias,@"STO_CUDA_RESERVED_SHARED STV_DEFAULT"
__nv_reservedSMEM_offset_0_alias:
	.zero		0


//--------------------- .nv.global                --------------------------
	.section	.nv.global,"aw",@nobits
.nv.global:
	.type		_ZN40_INTERNAL_3a752d95_4_k_cu_7b1a40a5_336094cute1_E,@object
	.size		_ZN40_INTERNAL_3a752d95_4_k_cu_7b1a40a5_336094cute1_E,(_ZN40_INTERNAL_3a752d95_4_k_cu_7b1a40a5_336094cuda3std3__45__cpo6cbeginE - _ZN40_INTERNAL_3a752d95_4_k_cu_7b1a40a5_336094cute1_E)
_ZN40_INTERNAL_3a752d95_4_k_cu_7b1a40a5_336094cute1_E:
	.zero		1
	.type		_ZN40_INTERNAL_3a752d95_4_k_cu_7b1a40a5_336094cuda3std3__45__cpo6cbeginE,@object
	.size		_ZN40_INTERNAL_3a752d95_4_k_cu_7b1a40a5_336094cuda3std3__45__cpo6cbeginE,(_ZN40_INTERNAL_3a752d95_4_k_cu_7b1a40a5_336094cuda3std3__48in_placeE - _ZN40_INTERNAL_3a752d95_4_k_cu_7b1a40a5_336094cuda3std3__45__cpo6cbeginE)
_ZN40_INTERNAL_3a752d95_4_k_cu_7b1a40a5_336094cuda3std3__45__cpo6cbeginE:
	.zero		1
	.type		_ZN40_INTERNAL_3a752d95_4_k_cu_7b1a40a5_336094cuda3std3__48in_placeE,@object
	.size		_ZN40_INTERNAL_3a752d95_4_k_cu_7b1a40a5_336094cuda3std3__48in_placeE,(_ZN40_INTERNAL_3a752d95_4_k_cu_7b1a40a5_336094cuda3std6ranges3__45__cpo9iter_moveE - _ZN40_INTERNAL_3a752d95_4_k_cu_7b1a40a5_336094cuda3std3__48in_placeE)
_ZN40_INTERNAL_3a752d95_4_k_cu_7b1a40a5_336094cuda3std3__48in_placeE:
	.zero		1
	.type		_ZN40_INTERNAL_3a752d95_4_k_cu_7b1a40a5_336094cuda3std6ranges3__45__cpo9iter_moveE,@object
	.size		_ZN40_INTERNAL_3a752d95_4_k_cu_7b1a40a5_336094cuda3std6ranges3__45__cpo9iter_moveE,(_ZN40_INTERNAL_3a752d95_4_k_cu_7b1a40a5_336094cuda3std3__45__cpo5beginE - _ZN40_INTERNAL_3a752d95_4_k_cu_7b1a40a5_336094cuda3std6ranges3__45__cpo9iter_moveE)
_ZN40_INTERNAL_3a752d95_4_k_cu_7b1a40a5_336094cuda3std6ranges3__45__cpo9iter_moveE:
	.zero		1
	.type		_ZN40_INTERNAL_3a752d95_4_k_cu_7b1a40a5_336094cuda3std3__45__cpo5beginE,@object
	.size		_ZN40_INTERNAL_3a752d95_4_k_cu_7b1a40a5_336094cuda3std3__45__cpo5beginE,(_ZN40_INTERNAL_3a752d95_4_k_cu_7b1a40a5_336094cuda3std3__442_GLOBAL__N__3a752d95_4_k_cu_7b1a40a5_336096ignoreE - _ZN40_INTERNAL_3a752d95_4_k_cu_7b1a40a5_336094cuda3std3__45__cpo5beginE)
_ZN40_INTERNAL_3a752d95_4_k_cu_7b1a40a5_336094cuda3std3__45__cpo5beginE:
	.zero		1
	.type		_ZN40_INTERNAL_3a752d95_4_k_cu_7b1a40a5_336094cuda3std3__442_GLOBAL__N__3a752d95_4_k_cu_7b1a40a5_336096ignoreE,@object
	.size		_ZN40_INTERNAL_3a752d95_4_k_cu_7b1a40a5_336094cuda3std3__442_GLOBAL__N__3a752d95_4_k_cu_7b1a40a5_336096ignoreE,(_ZN40_INTERNAL_3a752d95_4_k_cu_7b1a40a5_336094cute7productE - _ZN40_INTERNAL_3a752d95_4_k_cu_7b1a40a5_336094cuda3std3__442_GLOBAL__N__3a752d95_4_k_cu_7b1a40a5_336096ignoreE)
_ZN40_INTERNAL_3a752d95_4_k_cu_7b1a40a5_336094cuda3std3__442_GLOBAL__N__3a752d95_4_k_cu_7b1a40a5_336096ignoreE:
	.zero		1
	.type		_ZN40_INTERNAL_3a752d95_4_k_cu_7b1a40a5_336094cute7productE,@object
	.size		_ZN40_INTERNAL_3a752d95_4_k_cu_7b1a40a5_336094cute7productE,(_ZN40_INTERNAL_3a752d95_4_k_cu_7b1a40a5_336094cuda3std3__45__cpo3endE - _ZN40_INTERNAL_3a752d95_4_k_cu_7b1a40a5_336094cute7productE)
_ZN40_INTERNAL_3a752d95_4_k_cu_7b1a40a5_336094cute7productE:
	.zero		1
	.type		_ZN40_INTERNAL_3a752d95_4_k_cu_7b1a40a5_336094cuda3std3__45__cpo3endE,@object
	.size		_ZN40_INTERNAL_3a752d95_4_k_cu_7b1a40a5_336094cuda3std3__45__cpo3endE,(_ZN40_INTERNAL_3a752d95_4_k_cu_7b1a40a5_336094cuda3std3__419piecewise_constructE - _ZN40_INTERNAL_3a752d95_4_k_cu_7b1a40a5_336094cuda3std3__45__cpo3endE)
_ZN40_INTERNAL_3a752d95_4_k_cu_7b1a40a5_336094cuda3std3__45__cpo3endE:
	.zero		1
	.type		_ZN40_INTERNAL_3a752d95_4_k_cu_7b1a40a5_336094cuda3std3__419piecewise_constructE,@object
	.size		_ZN40_INTERNAL_3a752d95_4_k_cu_7b1a40a5_336094cuda3std3__419piecewise_constructE,(_ZN40_INTERNAL_3a752d95_4_k_cu_7b1a40a5_336094cuda3std3__45__cpo4cendE - _ZN40_INTERNAL_3a752d95_4_k_cu_7b1a40a5_336094cuda3std3__419piecewise_constructE)
_ZN40_INTERNAL_3a752d95_4_k_cu_7b1a40a5_336094cuda3std3__419piecewise_constructE:
	.zero		1
	.type		_ZN40_INTERNAL_3a752d95_4_k_cu_7b1a40a5_336094cuda3std3__45__cpo4cendE,@object
	.size		_ZN40_INTERNAL_3a752d95_4_k_cu_7b1a40a5_336094cuda3std3__45__cpo4cendE,(_ZN40_INTERNAL_3a752d95_4_k_cu_7b1a40a5_336094cuda3std6ranges3__45__cpo4swapE - _ZN40_INTERNAL_3a752d95_4_k_cu_7b1a40a5_336094cuda3std3__45__cpo4cendE)
_ZN40_INTERNAL_3a752d95_4_k_cu_7b1a40a5_336094cuda3std3__45__cpo4cendE:
	.zero		1
	.type		_ZN40_INTERNAL_3a752d95_4_k_cu_7b1a40a5_336094cuda3std6ranges3__45__cpo4swapE,@object
	.size		_ZN40_INTERNAL_3a752d95_4_k_cu_7b1a40a5_336094cuda3std6ranges3__45__cpo4swapE,(.L_8 - _ZN40_INTERNAL_3a752d95_4_k_cu_7b1a40a5_336094cuda3std6ranges3__45__cpo4swapE)
_ZN40_INTERNAL_3a752d95_4_k_cu_7b1a40a5_336094cuda3std6ranges3__45__cpo4swapE:
	.zero		1
.L_8:


//--------------------- .nv.constant0._ZN7cutlass13device_kernelINS_4gemm6kernel13GemmUniversalIN4cute5tupleIJiiiiEEENS1_10collective13CollectiveMmaINS1_34MainloopSm90TmaGmmaWarpSpecializedILi5ENS5_IJNS4_1CILi1EEENSA_ILi4EEESB_EEENS1_35KernelTmaWarpSpecializedCooperativeEEENS5_IJNSA_ILi256EEENSA_ILi64EEESH_EEENS_6half_tENS5_IJlSB_lEEESJ_SK_NS4_8TiledMMAINS4_8MMA_AtomIJNS4_4SM904GMMA25MMA_64x64x16_F32F16F16_SSILNSO_5MajorE0ELSQ_0ELNSO_7ScaleInE1ELSR_1EEEEEENS4_6LayoutINS5_IJNSA_ILi2EEESB_SB_EEENS5_IJSB_NSA_ILi0EEESX_EEEEENS5_IJNS4_10UnderscoreES10_S10_EEEEENS4_23SM90_TMA_LOAD_MULTICASTENS4_14ComposedLayoutINS4_7SwizzleILi3ELi4ELi3EEENS4_18smem_ptr_flag_bitsILi16EEENSU_INS5_IJNSA_ILi8EEESH_EEENS5_IJSH_SB_EEEEEEEvNS4_8identityENS4_13SM90_TMA_LOADES1D_vS1E_EENS_8epilogue10collective6detail29Sm90TmaWarpSpecializedAdapterINS1I_15DefaultEpilogueISJ_SK_SK_NS1H_6thread17LinearCombinationISJ_Li1EffLNS1M_9ScaleType4KindE0ELNS_15FloatRoundStyleE2ESJ_EENS1_15EpilogueDefaultEEEEEvvEEEEvNT_6ParamsE --------------------------
	.section	.nv.constant0._ZN7cutlass13device_kernelINS_4gemm6kernel13GemmUniversalIN4cute5tupleIJiiiiEEENS1_10collective13CollectiveMmaINS1_34MainloopSm90TmaGmmaWarpSpecializedILi5ENS5_IJNS4_1CILi1EEENSA_ILi4EEESB_EEENS1_35KernelTmaWarpSpecializedCooperativeEEENS5_IJNSA_ILi256EEENSA_ILi64EEESH_EEENS_6half_tENS5_IJlSB_lEEESJ_SK_NS4_8TiledMMAINS4_8MMA_AtomIJNS4_4SM904GMMA25MMA_64x64x16_F32F16F16_SSILNSO_5MajorE0ELSQ_0ELNSO_7ScaleInE1ELSR_1EEEEEENS4_6LayoutINS5_IJNSA_ILi2EEESB_SB_EEENS5_IJSB_NSA_ILi0EEESX_EEEEENS5_IJNS4_10UnderscoreES10_S10_EEEEENS4_23SM90_TMA_LOAD_MULTICASTENS4_14ComposedLayoutINS4_7SwizzleILi3ELi4ELi3EEENS4_18smem_ptr_flag_bitsILi16EEENSU_INS5_IJNSA_ILi8EEESH_EEENS5_IJSH_SB_EEEEEEEvNS4_8identityENS4_13SM90_TMA_LOADES1D_vS1E_EENS_8epilogue10collective6detail29Sm90TmaWarpSpecializedAdapterINS1I_15DefaultEpilogueISJ_SK_SK_NS1H_6thread17LinearCombinationISJ_Li1EffLNS1M_9ScaleType4KindE0ELNS_15FloatRoundStyleE2ESJ_EENS1_15EpilogueDefaultEEEEEvvEEEEvNT_6ParamsE,"a",@progbits
	.sectionflags	@""
	.align	4
.nv.constant0._ZN7cutlass13device_kernelINS_4gemm6kernel13GemmUniversalIN4cute5tupleIJiiiiEEENS1_10collective13CollectiveMmaINS1_34MainloopSm90TmaGmmaWarpSpecializedILi5ENS5_IJNS4_1CILi1EEENSA_ILi4EEESB_EEENS1_35KernelTmaWarpSpecializedCooperativeEEENS5_IJNSA_ILi256EEENSA_ILi64EEESH_EEENS_6half_tENS5_IJlSB_lEEESJ_SK_NS4_8TiledMMAINS4_8MMA_AtomIJNS4_4SM904GMMA25MMA_64x64x16_F32F16F16_SSILNSO_5MajorE0ELSQ_0ELNSO_7ScaleInE1ELSR_1EEEEEENS4_6LayoutINS5_IJNSA_ILi2EEESB_SB_EEENS5_IJSB_NSA_ILi0EEESX_EEEEENS5_IJNS4_10UnderscoreES10_S10_EEEEENS4_23SM90_TMA_LOAD_MULTICASTENS4_14ComposedLayoutINS4_7SwizzleILi3ELi4ELi3EEENS4_18smem_ptr_flag_bitsILi16EEENSU_INS5_IJNSA_ILi8EEESH_EEENS5_IJSH_SB_EEEEEEEvNS4_8identityENS4_13SM90_TMA_LOADES1D_vS1E_EENS_8epilogue10collective6detail29Sm90TmaWarpSpecializedAdapterINS1I_15DefaultEpilogueISJ_SK_SK_NS1H_6thread17LinearCombinationISJ_Li1EffLNS1M_9ScaleType4KindE0ELNS_15FloatRoundStyleE2ESJ_EENS1_15EpilogueDefaultEEEEEvvEEEEvNT_6ParamsE:
	.zero		1664


//--------------------- SYMBOLS --------------------------

	.type		.nv.reservedSmem.offset0,@object
	.size		.nv.reservedSmem.offset0,0x4
	.type		__assertfail,@function
